// auto-generated by cutlass_sweep.epilogue — config: {"arch": "sm_100", "cluster_m": 1, "cluster_n": 1, "dtype": "fp16", "fusion": "gelu", "tile_k": 64, "tile_m": 128, "tile_n": 128}
#include "cutlass/cutlass.h"
#include "cutlass/gemm/collective/collective_builder.hpp"
#include "cutlass/gemm/device/gemm_universal_adapter.h"
#include "cutlass/gemm/kernel/gemm_universal.hpp"
#include "cutlass/epilogue/collective/collective_builder.hpp"
#include "cutlass/epilogue/fusion/operations.hpp"
#include "cutlass/epilogue/thread/activation.h"

using Elem = cutlass::half_t;
using Acc  = float;
using TileShape    = cute::Shape<cute::_128, cute::_128, cute::_64>;
using ClusterShape = cute::Shape<cute::_1, cute::_1, cute::_1>;
using FusionOp     = cutlass::epilogue::fusion::LinCombEltAct<cutlass::epilogue::thread::GELU, Elem, Acc>;

using CollectiveEpilogue = typename cutlass::epilogue::collective::CollectiveBuilder<
    cutlass::arch::Sm100, cutlass::arch::OpClassTensorOp,
    TileShape, ClusterShape,
    cutlass::epilogue::collective::EpilogueTileAuto,
    Acc, Acc,
    Elem, cutlass::layout::RowMajor, 128 / cutlass::sizeof_bits<Elem>::value,
    Elem, cutlass::layout::RowMajor, 128 / cutlass::sizeof_bits<Elem>::value,
    cutlass::epilogue::collective::EpilogueScheduleAuto,
    FusionOp
  >::CollectiveOp;

using CollectiveMainloop = typename cutlass::gemm::collective::CollectiveBuilder<
    cutlass::arch::Sm100, cutlass::arch::OpClassTensorOp,
    Elem, cutlass::layout::RowMajor, 128 / cutlass::sizeof_bits<Elem>::value,
    Elem, cutlass::layout::ColumnMajor, 128 / cutlass::sizeof_bits<Elem>::value,
    Acc,
    TileShape, ClusterShape,
    cutlass::gemm::collective::StageCountAutoCarveout<
        static_cast<int>(sizeof(typename CollectiveEpilogue::SharedStorage))>,
    cutlass::gemm::collective::KernelScheduleAuto
  >::CollectiveOp;

using GemmKernel = cutlass::gemm::kernel::GemmUniversal<
    cute::Shape<int,int,int,int>, CollectiveMainloop, CollectiveEpilogue>;
using Gemm = cutlass::gemm::device::GemmUniversalAdapter<GemmKernel>;

auto* _anchor = &cutlass::device_kernel<GemmKernel>;


// ===== COMPILED SASS (sm_100a) =====

	.target	sm_100a

	.elftype	@"ET_EXEC"


//--------------------- .note.nv.tkinfo           --------------------------
	.section	.note.nv.tkinfo,"",@"SHT_NOTE"
	.sectionflags	@"SHF_NOTE_NV_TKINFO"
	.tkinfo
        /*0018*/ 	.word	0x00000002
        /*0030*/ 	.string	""
        /*0030*/ 	.string	"ptxas"
        /*0030*/ 	.string	"Cuda compilation tools, release 13.0, V13.0.88"
        /*0030*/ 	.string	"Build cuda_13.0.r13.0/compiler.36424714_0"
        /*0030*/ 	.string	"-arch sm_100a -m 64 "



//--------------------- .note.nv.cuinfo           --------------------------
	.section	.note.nv.cuinfo,"",@"SHT_NOTE"
	.sectionflags	@"SHF_NOTE_NV_CUINFO"
        /*0018*/ 	.short	0x0002
        /*001a*/ 	.short	0x0064
        /*001c*/ 	.short	0x0082
	.zero		2


//--------------------- .nv.info                  --------------------------
	.section	.nv.info,"",@"SHT_CUDA_INFO"
	.align	4


	//----- nvinfo : EIATTR_REGCOUNT
	.align		4
        /*0000*/ 	.byte	0x04, 0x2f
        /*0002*/ 	.short	(.L_19 - .L_18)
	.align		4
.L_18:
        /*0004*/ 	.word	index@(_ZN7cutlass13device_kernelINS_4gemm6kernel13GemmUniversalIN4cute5tupleIJiiiiEEENS1_10collective13CollectiveMmaINS1_35MainloopSm100TmaUmmaWarpSpecializedILi6ELi2ELi4ENS5_IJNS4_1CILi1EEESB_SB_EEEEENS5_IJNSA_ILi128EEESE_NSA_ILi64EEEEEENS_6half_tENS5_IJlSB_lEEESH_SI_NS4_8TiledMMAINS4_8MMA_AtomIJNS4_20SM100_MMA_F16BF16_SSISH_SH_fLi128ELi128ELNS4_4UMMA5MajorE0ELSN_0ELNSM_7ScaleInE0ELSO_0EEEEEENS4_6LayoutISC_NS5_IJNSA_ILi0EEESS_SS_EEEEENS5_IJNS4_10UnderscoreESV_SV_EEEEENS4_13SM90_TMA_LOADENS4_14ComposedLayoutINS4_7SwizzleILi3ELi4ELi3EEENS4_18smem_ptr_flag_bitsILi16EEENSR_INS5_IJNSA_ILi8EEESF_EEENS5_IJSF_SB_EEEEEEEvNS4_8identityESY_S18_vS19_EENS_8epilogue10collective18CollectiveEpilogueINS1B_23Sm100TmaWarpSpecializedILi4ELi2ELi32ELb1ELb0EEEJSG_NS5_IJNSR_ISE_SB_EENSR_INSA_ILi32EEESB_EEEEESH_SI_SH_SI_NS1B_6fusion15FusionCallbacksIS1F_NS1K_13LinCombEltActINS1B_6thread4GELUESH_fSH_fLNS_15FloatRoundStyleE2EEESG_S1J_JEEENS4_5SM1004TMEM4LOAD26SM100_TMEM_LOAD_32dp32b32xESY_NSZ_INS10_ILi2ELi4ELi3EEES13_NSR_INS5_IJS14_S1H_EEENS5_IJS1H_SB_EEEEEEENS4_39AutoVectorizingCopyWithAssumedAlignmentILi128EEENS4_14SM90_TMA_STOREES20_S22_S22_EEEvvEEEEvNT_6ParamsE)
        /*0008*/ 	.word	0x00000090


	//----- nvinfo : EIATTR_FRAME_SIZE
	.align		4
.L_19:
        /*000c*/ 	.byte	0x04, 0x11
        /*000e*/ 	.short	(.L_21 - .L_20)
	.align		4
.L_20:
        /*0010*/ 	.word	index@($__internal_2_$__cuda_sm10x_tcgen05_guardrail_trap_unallocated_columns_being_dealloced)
        /*0014*/ 	.word	0x00000000


	//----- nvinfo : EIATTR_FRAME_SIZE
	.align		4
.L_21:
        /*0018*/ 	.byte	0x04, 0x11
        /*001a*/ 	.short	(.L_23 - .L_22)
	.align		4
.L_22:
        /*001c*/ 	.word	index@($__internal_1_$__cuda_sm10x_tcgen05_guardrail_trap_phase_invalid_during_alloc)
        /*0020*/ 	.word	0x00000000


	//----- nvinfo : EIATTR_FRAME_SIZE
	.align		4
.L_23:
        /*0024*/ 	.byte	0x04, 0x11
        /*0026*/ 	.short	(.L_25 - .L_24)
	.align		4
.L_24:
        /*0028*/ 	.word	index@($__internal_0_$__cuda_sm10x_tcgen05_guardrail_trap_col_being_dealloced_not_returned_by_alloc)
        /*002c*/ 	.word	0x00000000


	//----- nvinfo : EIATTR_FRAME_SIZE
	.align		4
.L_25:
        /*0030*/ 	.byte	0x04, 0x11
        /*0032*/ 	.short	(.L_27 - .L_26)
	.align		4
.L_26:
        /*0034*/ 	.word	index@(_ZN7cutlass13device_kernelINS_4gemm6kernel13GemmUniversalIN4cute5tupleIJiiiiEEENS1_10collective13CollectiveMmaINS1_35MainloopSm100TmaUmmaWarpSpecializedILi6ELi2ELi4ENS5_IJNS4_1CILi1EEESB_SB_EEEEENS5_IJNSA_ILi128EEESE_NSA_ILi64EEEEEENS_6half_tENS5_IJlSB_lEEESH_SI_NS4_8TiledMMAINS4_8MMA_AtomIJNS4_20SM100_MMA_F16BF16_SSISH_SH_fLi128ELi128ELNS4_4UMMA5MajorE0ELSN_0ELNSM_7ScaleInE0ELSO_0EEEEEENS4_6LayoutISC_NS5_IJNSA_ILi0EEESS_SS_EEEEENS5_IJNS4_10UnderscoreESV_SV_EEEEENS4_13SM90_TMA_LOADENS4_14ComposedLayoutINS4_7SwizzleILi3ELi4ELi3EEENS4_18smem_ptr_flag_bitsILi16EEENSR_INS5_IJNSA_ILi8EEESF_EEENS5_IJSF_SB_EEEEEEEvNS4_8identityESY_S18_vS19_EENS_8epilogue10collective18CollectiveEpilogueINS1B_23Sm100TmaWarpSpecializedILi4ELi2ELi32ELb1ELb0EEEJSG_NS5_IJNSR_ISE_SB_EENSR_INSA_ILi32EEESB_EEEEESH_SI_SH_SI_NS1B_6fusion15FusionCallbacksIS1F_NS1K_13LinCombEltActINS1B_6thread4GELUESH_fSH_fLNS_15FloatRoundStyleE2EEESG_S1J_JEEENS4_5SM1004TMEM4LOAD26SM100_TMEM_LOAD_32dp32b32xESY_NSZ_INS10_ILi2ELi4ELi3EEES13_NSR_INS5_IJS14_S1H_EEENS5_IJS1H_SB_EEEEEEENS4_39AutoVectorizingCopyWithAssumedAlignmentILi128EEENS4_14SM90_TMA_STOREES20_S22_S22_EEEvvEEEEvNT_6ParamsE)
        /*0038*/ 	.word	0x00000000


	//----- nvinfo : EIATTR_MIN_STACK_SIZE
	.align		4
.L_27:
        /*003c*/ 	.byte	0x04, 0x12
        /*003e*/ 	.short	(.L_29 - .L_28)
	.align		4
.L_28:
        /*0040*/ 	.word	index@(_ZN7cutlass13device_kernelINS_4gemm6kernel13GemmUniversalIN4cute5tupleIJiiiiEEENS1_10collective13CollectiveMmaINS1_35MainloopSm100TmaUmmaWarpSpecializedILi6ELi2ELi4ENS5_IJNS4_1CILi1EEESB_SB_EEEEENS5_IJNSA_ILi128EEESE_NSA_ILi64EEEEEENS_6half_tENS5_IJlSB_lEEESH_SI_NS4_8TiledMMAINS4_8MMA_AtomIJNS4_20SM100_MMA_F16BF16_SSISH_SH_fLi128ELi128ELNS4_4UMMA5MajorE0ELSN_0ELNSM_7ScaleInE0ELSO_0EEEEEENS4_6LayoutISC_NS5_IJNSA_ILi0EEESS_SS_EEEEENS5_IJNS4_10UnderscoreESV_SV_EEEEENS4_13SM90_TMA_LOADENS4_14ComposedLayoutINS4_7SwizzleILi3ELi4ELi3EEENS4_18smem_ptr_flag_bitsILi16EEENSR_INS5_IJNSA_ILi8EEESF_EEENS5_IJSF_SB_EEEEEEEvNS4_8identityESY_S18_vS19_EENS_8epilogue10collective18CollectiveEpilogueINS1B_23Sm100TmaWarpSpecializedILi4ELi2ELi32ELb1ELb0EEEJSG_NS5_IJNSR_ISE_SB_EENSR_INSA_ILi32EEESB_EEEEESH_SI_SH_SI_NS1B_6fusion15FusionCallbacksIS1F_NS1K_13LinCombEltActINS1B_6thread4GELUESH_fSH_fLNS_15FloatRoundStyleE2EEESG_S1J_JEEENS4_5SM1004TMEM4LOAD26SM100_TMEM_LOAD_32dp32b32xESY_NSZ_INS10_ILi2ELi4ELi3EEES13_NSR_INS5_IJS14_S1H_EEENS5_IJS1H_SB_EEEEEEENS4_39AutoVectorizingCopyWithAssumedAlignmentILi128EEENS4_14SM90_TMA_STOREES20_S22_S22_EEEvvEEEEvNT_6ParamsE)
        /*0044*/ 	.word	0x00000000
.L_29:


//--------------------- .nv.compat                --------------------------
	.section	.nv.compat,"",@"SHT_CUDA_COMPAT_INFO"
	.align	4
        /*0000*/ 	.byte	0x02, 0x09, 0x01, 0x00, 0x02, 0x02, 0x02, 0x00, 0x02, 0x05, 0x05, 0x00, 0x03, 0x07, 0x01, 0x01
        /*0010*/ 	.byte	0x02, 0x03, 0x01, 0x00, 0x02, 0x06, 0x01, 0x00, 0x04, 0x0b, 0x08, 0x00, 0x01, 0x00, 0x00, 0x00
        /*0020*/ 	.byte	0x00, 0x00, 0x00, 0x00


//--------------------- .nv.info._ZN7cutlass13device_kernelINS_4gemm6kernel13GemmUniversalIN4cute5tupleIJiiiiEEENS1_10collective13CollectiveMmaINS1_35MainloopSm100TmaUmmaWarpSpecializedILi6ELi2ELi4ENS5_IJNS4_1CILi1EEESB_SB_EEEEENS5_IJNSA_ILi128EEESE_NSA_ILi64EEEEEENS_6half_tENS5_IJlSB_lEEESH_SI_NS4_8TiledMMAINS4_8MMA_AtomIJNS4_20SM100_MMA_F16BF16_SSISH_SH_fLi128ELi128ELNS4_4UMMA5MajorE0ELSN_0ELNSM_7ScaleInE0ELSO_0EEEEEENS4_6LayoutISC_NS5_IJNSA_ILi0EEESS_SS_EEEEENS5_IJNS4_10UnderscoreESV_SV_EEEEENS4_13SM90_TMA_LOADENS4_14ComposedLayoutINS4_7SwizzleILi3ELi4ELi3EEENS4_18smem_ptr_flag_bitsILi16EEENSR_INS5_IJNSA_ILi8EEESF_EEENS5_IJSF_SB_EEEEEEEvNS4_8identityESY_S18_vS19_EENS_8epilogue10collective18CollectiveEpilogueINS1B_23Sm100TmaWarpSpecializedILi4ELi2ELi32ELb1ELb0EEEJSG_NS5_IJNSR_ISE_SB_EENSR_INSA_ILi32EEESB_EEEEESH_SI_SH_SI_NS1B_6fusion15FusionCallbacksIS1F_NS1K_13LinCombEltActINS1B_6thread4GELUESH_fSH_fLNS_15FloatRoundStyleE2EEESG_S1J_JEEENS4_5SM1004TMEM4LOAD26SM100_TMEM_LOAD_32dp32b32xESY_NSZ_INS10_ILi2ELi4ELi3EEES13_NSR_INS5_IJS14_S1H_EEENS5_IJS1H_SB_EEEEEEENS4_39AutoVectorizingCopyWithAssumedAlignmentILi128EEENS4_14SM90_TMA_STOREES20_S22_S22_EEEvvEEEEvNT_6ParamsE --------------------------
	.section	.nv.info._ZN7cutlass13device_kernelINS_4gemm6kernel13GemmUniversalIN4cute5tupleIJiiiiEEENS1_10collective13CollectiveMmaINS1_35MainloopSm100TmaUmmaWarpSpecializedILi6ELi2ELi4ENS5_IJNS4_1CILi1EEESB_SB_EEEEENS5_IJNSA_ILi128EEESE_NSA_ILi64EEEEEENS_6half_tENS5_IJlSB_lEEESH_SI_NS4_8TiledMMAINS4_8MMA_AtomIJNS4_20SM100_MMA_F16BF16_SSISH_SH_fLi128ELi128ELNS4_4UMMA5MajorE0ELSN_0ELNSM_7ScaleInE0ELSO_0EEEEEENS4_6LayoutISC_NS5_IJNSA_ILi0EEESS_SS_EEEEENS5_IJNS4_10UnderscoreESV_SV_EEEEENS4_13SM90_TMA_LOADENS4_14ComposedLayoutINS4_7SwizzleILi3ELi4ELi3EEENS4_18smem_ptr_flag_bitsILi16EEENSR_INS5_IJNSA_ILi8EEESF_EEENS5_IJSF_SB_EEEEEEEvNS4_8identityESY_S18_vS19_EENS_8epilogue10collective18CollectiveEpilogueINS1B_23Sm100TmaWarpSpecializedILi4ELi2ELi32ELb1ELb0EEEJSG_NS5_IJNSR_ISE_SB_EENSR_INSA_ILi32EEESB_EEEEESH_SI_SH_SI_NS1B_6fusion15FusionCallbacksIS1F_NS1K_13LinCombEltActINS1B_6thread4GELUESH_fSH_fLNS_15FloatRoundStyleE2EEESG_S1J_JEEENS4_5SM1004TMEM4LOAD26SM100_TMEM_LOAD_32dp32b32xESY_NSZ_INS10_ILi2ELi4ELi3EEES13_NSR_INS5_IJS14_S1H_EEENS5_IJS1H_SB_EEEEEEENS4_39AutoVectorizingCopyWithAssumedAlignmentILi128EEENS4_14SM90_TMA_STOREES20_S22_S22_EEEvvEEEEvNT_6ParamsE,"",@"SHT_CUDA_INFO"
	.sectionflags	@""
	.align	4


	//----- nvinfo : EIATTR_CUDA_API_VERSION
	.align		4
        /*0000*/ 	.byte	0x04, 0x37
        /*0002*/ 	.short	(.L_31 - .L_30)
.L_30:
        /*0004*/ 	.word	0x00000082


	//----- nvinfo : EIATTR_KPARAM_INFO
	.align		4
.L_31:
        /*0008*/ 	.byte	0x04, 0x17
        /*000a*/ 	.short	(.L_33 - .L_32)
.L_32:
        /*000c*/ 	.word	0x00000000
        /*0010*/ 	.short	0x0000
        /*0012*/ 	.short	0x0000
        /*0014*/ 	.byte	0x00, 0xf0, 0x01, 0x20


	//----- nvinfo : EIATTR_AT_ENTRY_FRAGMENTS
	.align		4
.L_33:
        /*0018*/ 	.byte	0x04, 0x4f
        /*001a*/ 	.short	(.L_35 - .L_34)


	//   ....[0]....
.L_34:
        /*001c*/ 	.word	0x00000006


	//----- nvinfo : EIATTR_RESERVED_SMEM_USED
	.align		4
.L_35:
        /*0020*/ 	.byte	0x01, 0x41
	.zero		2


	//----- nvinfo : EIATTR_SPARSE_MMA_MASK
	.align		4
        /*0024*/ 	.byte	0x03, 0x50
        /*0026*/ 	.short	0x0000


	//----- nvinfo : EIATTR_TCGEN05_1CTA_USED
	.align		4
        /*0028*/ 	.byte	0x01, 0x51
	.zero		2


	//----- nvinfo : EIATTR_MAXREG_COUNT
	.align		4
        /*002c*/ 	.byte	0x03, 0x1b
        /*002e*/ 	.short	0x00ff


	//----- nvinfo : EIATTR_NUM_BARRIERS
	.align		4
        /*0030*/ 	.byte	0x02, 0x4c
        /*0032*/ 	.byte	0x07
	.zero		1


	//----- nvinfo : EIATTR_EXTERNS
	.align		4
        /*0034*/ 	.byte	0x04, 0x0f
        /*0036*/ 	.short	(.L_37 - .L_36)


	//   ....[0]....
	.align		4
.L_36:
        /*0038*/ 	.word	index@(__assertfail)


	//----- nvinfo : EIATTR_MERCURY_ISA_VERSION
	.align		4
.L_37:
        /*003c*/ 	.byte	0x03, 0x5f
        /*003e*/ 	.short	0x0101


	//----- nvinfo : EIATTR_INT_WARP_WIDE_INSTR_OFFSETS
	.align		4
        /*0040*/ 	.byte	0x04, 0x31
        /*0042*/ 	.short	(.L_39 - .L_38)


	//   ....[0]....
.L_38:
        /*0044*/ 	.word	0x00001dc0


	//   ....[1]....
        /*0048*/ 	.word	0x00003930


	//   ....[2]....
        /*004c*/ 	.word	0x00003950


	//   ....[3]....
        /*0050*/ 	.word	0x00003980


	//   ....[4]....
        /*0054*/ 	.word	0x000042c0


	//   ....[5]....
        /*0058*/ 	.word	0x00004330


	//   ....[6]....
        /*005c*/ 	.word	0x00004410


	//   ....[7]....
        /*0060*/ 	.word	0x00004490


	//   ....[8]....
        /*0064*/ 	.word	0x000045a0


	//   ....[9]....
        /*0068*/ 	.word	0x00004630


	//   ....[10]....
        /*006c*/ 	.word	0x00004810


	//   ....[11]....
        /*0070*/ 	.word	0x00004970


	//   ....[12]....
        /*0074*/ 	.word	0x00005870


	//----- nvinfo : EIATTR_COOP_GROUP_MASK_REGIDS
	.align		4
.L_39:
        /*0078*/ 	.byte	0x04, 0x29
        /*007a*/ 	.short	(.L_41 - .L_40)


	//   ....[0]....
.L_40:
        /*007c*/ 	.word	0xffffffff


	//   ....[1]....
        /*0080*/ 	.word	0xffffffff


	//   ....[2]....
        /*0084*/ 	.word	0xffffffff


	//   ....[3]....
        /*0088*/ 	.word	0xffffffff


	//   ....[4]....
        /*008c*/ 	.word	0xffffffff


	//   ....[5]....
        /*0090*/ 	.word	0xffffffff


	//   ....[6]....
        /*0094*/ 	.word	0xffffffff


	//   ....[7]....
        /*0098*/ 	.word	0xffffffff


	//   ....[8]....
        /*009c*/ 	.word	0xffffffff


	//   ....[9]....
        /*00a0*/ 	.word	0xffffffff


	//   ....[10]....
        /*00a4*/ 	.word	0xffffffff


	//   ....[11]....
        /*00a8*/ 	.word	0xffffffff


	//   ....[12]....
        /*00ac*/ 	.word	0xffffffff


	//----- nvinfo : EIATTR_COOP_GROUP_INSTR_OFFSETS
	.align		4
.L_41:
        /*00b0*/ 	.byte	0x04, 0x28
        /*00b2*/ 	.short	(.L_43 - .L_42)


	//   ....[0]....
.L_42:
        /*00b4*/ 	.word	0x00000090


	//   ....[1]....
        /*00b8*/ 	.word	0x000004a0


	//   ....[2]....
        /*00bc*/ 	.word	0x00000650


	//   ....[3]....
        /*00c0*/ 	.word	0x000007f0


	//   ....[4]....
        /*00c4*/ 	.word	0x000008f0


	//   ....[5]....
        /*00c8*/ 	.word	0x00000a60


	//   ....[6]....
        /*00cc*/ 	.word	0x00000c00


	//   ....[7]....
        /*00d0*/ 	.word	0x00001ca0


	//   ....[8]....
        /*00d4*/ 	.word	0x00002ba0


	//   ....[9]....
        /*00d8*/ 	.word	0x00002db0


	//   ....[10]....
        /*00dc*/ 	.word	0x00002de0


	//   ....[11]....
        /*00e0*/ 	.word	0x00003810


	//   ....[12]....
        /*00e4*/ 	.word	0x00003a40


	//----- nvinfo : EIATTR_VRC_CTA_INIT_COUNT
	.align		4
.L_43:
        /*00e8*/ 	.byte	0x02, 0x4a
        /*00ea*/ 	.byte	0x80
	.zero		1


	//----- nvinfo : EIATTR_SYSCALL_OFFSETS
	.align		4
        /*00ec*/ 	.byte	0x04, 0x46
        /*00ee*/ 	.short	(.L_45 - .L_44)


	//   ....[0]....
.L_44:
        /*00f0*/ 	.word	0x00005350


	//   ....[1]....
        /*00f4*/ 	.word	0x00005440


	//   ....[2]....
        /*00f8*/ 	.word	0x00005d80


	//----- nvinfo : EIATTR_MBARRIER_INSTR_OFFSETS
	.align		4
.L_45:
        /*00fc*/ 	.byte	0x04, 0x39
        /*00fe*/ 	.short	(.L_47 - .L_46)


	//   ....[0]....
.L_46:
        /*0100*/ 	.word	0x00000580
        /*0104*/ 	.word	0x000000ff
        /*0108*/ 	.word	0x00000000
        /*010c*/ 	.short	0x0100
        /*010e*/ 	.byte	0x05
	.zero		1


	//   ....[1]....
        /*0110*/ 	.word	0x00000590
        /*0114*/ 	.word	0x000000ff
        /*0118*/ 	.word	0x00000030
        /*011c*/ 	.short	0x0100
        /*011e*/ 	.byte	0x05
	.zero		1


	//   ....[2]....
        /*0120*/ 	.word	0x000005a0
        /*0124*/ 	.word	0x000000ff
        /*0128*/ 	.word	0x00000008
        /*012c*/ 	.short	0x0100
        /*012e*/ 	.byte	0x05
	.zero		1


	//   ....[3]....
        /*0130*/ 	.word	0x000005b0
        /*0134*/ 	.word	0x000000ff
        /*0138*/ 	.word	0x00000038
        /*013c*/ 	.short	0x0100
        /*013e*/ 	.byte	0x05
	.zero		1


	//   ....[4]....
        /*0140*/ 	.word	0x000005c0
        /*0144*/ 	.word	0x000000ff
        /*0148*/ 	.word	0x00000010
        /*014c*/ 	.short	0x0100
        /*014e*/ 	.byte	0x05
	.zero		1


	//   ....[5]....
        /*0150*/ 	.word	0x000005d0
        /*0154*/ 	.word	0x000000ff
        /*0158*/ 	.word	0x00000040
        /*015c*/ 	.short	0x0100
        /*015e*/ 	.byte	0x05
	.zero		1


	//   ....[6]....
        /*0160*/ 	.word	0x000005e0
        /*0164*/ 	.word	0x000000ff
        /*0168*/ 	.word	0x00000018
        /*016c*/ 	.short	0x0100
        /*016e*/ 	.byte	0x05
	.zero		1


	//   ....[7]....
        /*0170*/ 	.word	0x000005f0
        /*0174*/ 	.word	0x000000ff
        /*0178*/ 	.word	0x00000048
        /*017c*/ 	.short	0x0100
        /*017e*/ 	.byte	0x05
	.zero		1


	//   ....[8]....
        /*0180*/ 	.word	0x00000600
        /*0184*/ 	.word	0x000000ff
        /*0188*/ 	.word	0x00000020
        /*018c*/ 	.short	0x0100
        /*018e*/ 	.byte	0x05
	.zero		1


	//   ....[9]....
        /*0190*/ 	.word	0x00000610
        /*0194*/ 	.word	0x000000ff
        /*0198*/ 	.word	0x00000050
        /*019c*/ 	.short	0x0100
        /*019e*/ 	.byte	0x05
	.zero		1


	//   ....[10]....
        /*01a0*/ 	.word	0x00000620
        /*01a4*/ 	.word	0x000000ff
        /*01a8*/ 	.word	0x00000028
        /*01ac*/ 	.short	0x0100
        /*01ae*/ 	.byte	0x05
	.zero		1


	//   ....[11]....
        /*01b0*/ 	.word	0x00000630
        /*01b4*/ 	.word	0x000000ff
        /*01b8*/ 	.word	0x00000058
        /*01bc*/ 	.short	0x0100
        /*01be*/ 	.byte	0x05
	.zero		1


	//   ....[12]....
        /*01c0*/ 	.word	0x00000760
        /*01c4*/ 	.word	0x000000ff
        /*01c8*/ 	.word	0x00000060
        /*01cc*/ 	.short	0x0100
        /*01ce*/ 	.byte	0x07
	.zero		1


	//   ....[13]....
        /*01d0*/ 	.word	0x00000770
        /*01d4*/ 	.word	0x000000ff
        /*01d8*/ 	.word	0x00000080
        /*01dc*/ 	.short	0x0100
        /*01de*/ 	.byte	0x07
	.zero		1


	//   ....[14]....
        /*01e0*/ 	.word	0x00000780
        /*01e4*/ 	.word	0x000000ff
        /*01e8*/ 	.word	0x00000068
        /*01ec*/ 	.short	0x0100
        /*01ee*/ 	.byte	0x07
	.zero		1


	//   ....[15]....
        /*01f0*/ 	.word	0x00000790
        /*01f4*/ 	.word	0x000000ff
        /*01f8*/ 	.word	0x00000088
        /*01fc*/ 	.short	0x0100
        /*01fe*/ 	.byte	0x07
	.zero		1


	//   ....[16]....
        /*0200*/ 	.word	0x000007a0
        /*0204*/ 	.word	0x000000ff
        /*0208*/ 	.word	0x00000070
        /*020c*/ 	.short	0x0100
        /*020e*/ 	.byte	0x07
	.zero		1


	//   ....[17]....
        /*0210*/ 	.word	0x000007b0
        /*0214*/ 	.word	0x000000ff
        /*0218*/ 	.word	0x00000090
        /*021c*/ 	.short	0x0100
        /*021e*/ 	.byte	0x07
	.zero		1


	//   ....[18]....
        /*0220*/ 	.word	0x000007c0
        /*0224*/ 	.word	0x000000ff
        /*0228*/ 	.word	0x00000078
        /*022c*/ 	.short	0x0100
        /*022e*/ 	.byte	0x07
	.zero		1


	//   ....[19]....
        /*0230*/ 	.word	0x000007d0
        /*0234*/ 	.word	0x000000ff
        /*0238*/ 	.word	0x00000098
        /*023c*/ 	.short	0x0100
        /*023e*/ 	.byte	0x07
	.zero		1


	//   ....[20]....
        /*0240*/ 	.word	0x000008c0
        /*0244*/ 	.word	0x000000ff
        /*0248*/ 	.word	0x000000a0
        /*024c*/ 	.short	0x0100
        /*024e*/ 	.byte	0x05
	.zero		1


	//   ....[21]....
        /*0250*/ 	.word	0x000008d0
        /*0254*/ 	.word	0x000000ff
        /*0258*/ 	.word	0x000000a8
        /*025c*/ 	.short	0x0100
        /*025e*/ 	.byte	0x05
	.zero		1


	//   ....[22]....
        /*0260*/ 	.word	0x00000a10
        /*0264*/ 	.word	0x000000ff
        /*0268*/ 	.word	0x000000b0
        /*026c*/ 	.short	0x0100
        /*026e*/ 	.byte	0x05
	.zero		1


	//   ....[23]....
        /*0270*/ 	.word	0x00000a20
        /*0274*/ 	.word	0x000000ff
        /*0278*/ 	.word	0x000000c0
        /*027c*/ 	.short	0x0100
        /*027e*/ 	.byte	0x05
	.zero		1


	//   ....[24]....
        /*0280*/ 	.word	0x00000a30
        /*0284*/ 	.word	0x000000ff
        /*0288*/ 	.word	0x000000b8
        /*028c*/ 	.short	0x0100
        /*028e*/ 	.byte	0x05
	.zero		1


	//   ....[25]....
        /*0290*/ 	.word	0x00000a40
        /*0294*/ 	.word	0x000000ff
        /*0298*/ 	.word	0x000000c8
        /*029c*/ 	.short	0x0100
        /*029e*/ 	.byte	0x05
	.zero		1


	//   ....[26]....
        /*02a0*/ 	.word	0x00000b70
        /*02a4*/ 	.word	0x000000ff
        /*02a8*/ 	.word	0x000000d0
        /*02ac*/ 	.short	0x0100
        /*02ae*/ 	.byte	0x07
	.zero		1


	//   ....[27]....
        /*02b0*/ 	.word	0x00000b80
        /*02b4*/ 	.word	0x000000ff
        /*02b8*/ 	.word	0x000000f0
        /*02bc*/ 	.short	0x0100
        /*02be*/ 	.byte	0x07
	.zero		1


	//   ....[28]....
        /*02c0*/ 	.word	0x00000b90
        /*02c4*/ 	.word	0x000000ff
        /*02c8*/ 	.word	0x000000d8
        /*02cc*/ 	.short	0x0100
        /*02ce*/ 	.byte	0x07
	.zero		1


	//   ....[29]....
        /*02d0*/ 	.word	0x00000ba0
        /*02d4*/ 	.word	0x000000ff
        /*02d8*/ 	.word	0x000000f8
        /*02dc*/ 	.short	0x0100
        /*02de*/ 	.byte	0x07
	.zero		1


	//   ....[30]....
        /*02e0*/ 	.word	0x00000bb0
        /*02e4*/ 	.word	0x000000ff
        /*02e8*/ 	.word	0x000000e0
        /*02ec*/ 	.short	0x0100
        /*02ee*/ 	.byte	0x07
	.zero		1


	//   ....[31]....
        /*02f0*/ 	.word	0x00000bc0
        /*02f4*/ 	.word	0x000000ff
        /*02f8*/ 	.word	0x00000100
        /*02fc*/ 	.short	0x0100
        /*02fe*/ 	.byte	0x07
	.zero		1


	//   ....[32]....
        /*0300*/ 	.word	0x00000bd0
        /*0304*/ 	.word	0x000000ff
        /*0308*/ 	.word	0x000000e8
        /*030c*/ 	.short	0x0100
        /*030e*/ 	.byte	0x07
	.zero		1


	//   ....[33]....
        /*0310*/ 	.word	0x00000be0
        /*0314*/ 	.word	0x000000ff
        /*0318*/ 	.word	0x00000108
        /*031c*/ 	.short	0x0100
        /*031e*/ 	.byte	0x07
	.zero		1


	//   ....[34]....
        /*0320*/ 	.word	0x00000cd0
        /*0324*/ 	.word	0x000000ff
        /*0328*/ 	.word	0x00000110
        /*032c*/ 	.short	0x0100
        /*032e*/ 	.byte	0x05
	.zero		1


	//   ....[35]....
        /*0330*/ 	.word	0x00000ce0
        /*0334*/ 	.word	0x000000ff
        /*0338*/ 	.word	0x00000120
        /*033c*/ 	.short	0x0100
        /*033e*/ 	.byte	0x05
	.zero		1


	//   ....[36]....
        /*0340*/ 	.word	0x00000cf0
        /*0344*/ 	.word	0x000000ff
        /*0348*/ 	.word	0x00000118
        /*034c*/ 	.short	0x0100
        /*034e*/ 	.byte	0x05
	.zero		1


	//   ....[37]....
        /*0350*/ 	.word	0x00000d00
        /*0354*/ 	.word	0x000000ff
        /*0358*/ 	.word	0x00000128
        /*035c*/ 	.short	0x0100
        /*035e*/ 	.byte	0x05
	.zero		1


	//   ....[38]....
        /*0360*/ 	.word	0x000015b0
        /*0364*/ 	.word	0x00000003
        /*0368*/ 	.word	0x00000120
        /*036c*/ 	.short	0x010a
        /*036e*/ 	.byte	0xff
	.zero		1


	//   ....[39]....
        /*0370*/ 	.word	0x000015e0
        /*0374*/ 	.word	0x00000003
        /*0378*/ 	.word	0x00000110
        /*037c*/ 	.short	0x0101
        /*037e*/ 	.byte	0xff
	.zero		1


	//   ....[40]....
        /*0380*/ 	.word	0x000016b0
        /*0384*/ 	.word	0x000000ff
        /*0388*/ 	.word	0x00000030
        /*038c*/ 	.short	0x010a
        /*038e*/ 	.byte	0x08
	.zero		1


	//   ....[41]....
        /*0390*/ 	.word	0x00001750
        /*0394*/ 	.word	0x000000ff
        /*0398*/ 	.word	0x00000030
        /*039c*/ 	.short	0x010a
        /*039e*/ 	.byte	0x21
	.zero		1


	//   ....[42]....
        /*03a0*/ 	.word	0x000018b0
        /*03a4*/ 	.word	0x000000ff
        /*03a8*/ 	.word	0x00000030
        /*03ac*/ 	.short	0x010a
        /*03ae*/ 	.byte	0x08
	.zero		1


	//   ....[43]....
        /*03b0*/ 	.word	0x000019c0
        /*03b4*/ 	.word	0x000000ff
        /*03b8*/ 	.word	0x000000a8
        /*03bc*/ 	.short	0x0101
        /*03be*/ 	.byte	0x04
	.zero		1


	//   ....[44]....
        /*03c0*/ 	.word	0x000019d0
        /*03c4*/ 	.word	0x000000ff
        /*03c8*/ 	.word	0x00000030
        /*03cc*/ 	.short	0x010a
        /*03ce*/ 	.byte	0x08
	.zero		1


	//   ....[45]....
        /*03d0*/ 	.word	0x00001a50
        /*03d4*/ 	.word	0x000000ff
        /*03d8*/ 	.word	0x00000030
        /*03dc*/ 	.short	0x010a
        /*03de*/ 	.byte	0x11
	.zero		1


	//   ....[46]....
        /*03e0*/ 	.word	0x00001bb0
        /*03e4*/ 	.word	0x000000ff
        /*03e8*/ 	.word	0x00000030
        /*03ec*/ 	.short	0x010a
        /*03ee*/ 	.byte	0x08
	.zero		1


	//   ....[47]....
        /*03f0*/ 	.word	0x00001cd0
        /*03f4*/ 	.word	0x00000002
        /*03f8*/ 	.word	0x000000b0
        /*03fc*/ 	.short	0x010a
        /*03fe*/ 	.byte	0xff
	.zero		1


	//   ....[48]....
        /*0400*/ 	.word	0x00001d90
        /*0404*/ 	.word	0x00000002
        /*0408*/ 	.word	0x00000000
        /*040c*/ 	.short	0x0101
        /*040e*/ 	.byte	0xff
	.zero		1


	//   ....[49]....
        /*0410*/ 	.word	0x000022f0
        /*0414*/ 	.word	0x000000ff
        /*0418*/ 	.word	0x00000000
        /*041c*/ 	.short	0x010a
        /*041e*/ 	.byte	0x05
	.zero		1


	//   ....[50]....
        /*0420*/ 	.word	0x00002380
        /*0424*/ 	.word	0x000000ff
        /*0428*/ 	.word	0x00000000
        /*042c*/ 	.short	0x010a
        /*042e*/ 	.byte	0x05
	.zero		1


	//   ....[51]....
        /*0430*/ 	.word	0x00002410
        /*0434*/ 	.word	0x000000ff
        /*0438*/ 	.word	0x00000000
        /*043c*/ 	.short	0x010a
        /*043e*/ 	.byte	0x05
	.zero		1


	//   ....[52]....
        /*0440*/ 	.word	0x000024a0
        /*0444*/ 	.word	0x000000ff
        /*0448*/ 	.word	0x00000000
        /*044c*/ 	.short	0x010a
        /*044e*/ 	.byte	0x05
	.zero		1


	//   ....[53]....
        /*0450*/ 	.word	0x00002530
        /*0454*/ 	.word	0x000000ff
        /*0458*/ 	.word	0x00000000
        /*045c*/ 	.short	0x010a
        /*045e*/ 	.byte	0x05
	.zero		1


	//   ....[54]....
        /*0460*/ 	.word	0x000025d0
        /*0464*/ 	.word	0x00000000
        /*0468*/ 	.word	0x00000000
        /*046c*/ 	.short	0x010a
        /*046e*/ 	.byte	0xff
	.zero		1


	//   ....[55]....
        /*0470*/ 	.word	0x000026f0
        /*0474*/ 	.word	0x00000000
        /*0478*/ 	.word	0x00000110
        /*047c*/ 	.short	0x010a
        /*047e*/ 	.byte	0xff
	.zero		1


	//   ....[56]....
        /*0480*/ 	.word	0x00002750
        /*0484*/ 	.word	0x00000004
        /*0488*/ 	.word	0x00000000
        /*048c*/ 	.short	0x0101
        /*048e*/ 	.byte	0xff
	.zero		1


	//   ....[57]....
        /*0490*/ 	.word	0x00002770
        /*0494*/ 	.word	0x000000ff
        /*0498*/ 	.word	0x000000c0
        /*049c*/ 	.short	0x010a
        /*049e*/ 	.byte	0x05
	.zero		1


	//   ....[58]....
        /*04a0*/ 	.word	0x00002890
        /*04a4*/ 	.word	0x00000000
        /*04a8*/ 	.word	0x000000b0
        /*04ac*/ 	.short	0x010a
        /*04ae*/ 	.byte	0xff
	.zero		1


	//   ....[59]....
        /*04b0*/ 	.word	0x000029a0
        /*04b4*/ 	.word	0x00000000
        /*04b8*/ 	.word	0x00000000
        /*04bc*/ 	.short	0x0101
        /*04be*/ 	.byte	0xff
	.zero		1


	//   ....[60]....
        /*04c0*/ 	.word	0x00002a30
        /*04c4*/ 	.word	0x000000ff
        /*04c8*/ 	.word	0x000000c0
        /*04cc*/ 	.short	0x0106
        /*04ce*/ 	.byte	0x05
	.zero		1


	//   ....[61]....
        /*04d0*/ 	.word	0x00002a50
        /*04d4*/ 	.word	0x000000ff
        /*04d8*/ 	.word	0x000000c0
        /*04dc*/ 	.short	0x010a
        /*04de*/ 	.byte	0x05
	.zero		1


	//   ....[62]....
        /*04e0*/ 	.word	0x00002ae0
        /*04e4*/ 	.word	0x000000ff
        /*04e8*/ 	.word	0x000000c0
        /*04ec*/ 	.short	0x0106
        /*04ee*/ 	.byte	0x04
	.zero		1


	//   ....[63]....
        /*04f0*/ 	.word	0x00002b20
        /*04f4*/ 	.word	0x00000000
        /*04f8*/ 	.word	0x000000c0
        /*04fc*/ 	.short	0x010a
        /*04fe*/ 	.byte	0xff
	.zero		1


	//   ....[64]....
        /*0500*/ 	.word	0x00003060
        /*0504*/ 	.word	0x00000000
        /*0508*/ 	.word	0x000000b0
        /*050c*/ 	.short	0x010a
        /*050e*/ 	.byte	0xff
	.zero		1


	//   ....[65]....
        /*0510*/ 	.word	0x00003170
        /*0514*/ 	.word	0x00000003
        /*0518*/ 	.word	0x00000000
        /*051c*/ 	.short	0x0101
        /*051e*/ 	.byte	0xff
	.zero		1


	//   ....[66]....
        /*0520*/ 	.word	0x00003180
        /*0524*/ 	.word	0x000000ff
        /*0528*/ 	.word	0x00000000
        /*052c*/ 	.short	0x010a
        /*052e*/ 	.byte	0x06
	.zero		1


	//   ....[67]....
        /*0530*/ 	.word	0x00003190
        /*0534*/ 	.word	0x000000ff
        /*0538*/ 	.word	0x000000f0
        /*053c*/ 	.short	0x010a
        /*053e*/ 	.byte	0x07
	.zero		1


	//   ....[68]....
        /*0540*/ 	.word	0x00003260
        /*0544*/ 	.word	0x000000ff
        /*0548*/ 	.word	0x00000000
        /*054c*/ 	.short	0x010a
        /*054e*/ 	.byte	0x06
	.zero		1


	//   ....[69]....
        /*0550*/ 	.word	0x00003390
        /*0554*/ 	.word	0x000000ff
        /*0558*/ 	.word	0x00000000
        /*055c*/ 	.short	0x010a
        /*055e*/ 	.byte	0x1a
	.zero		1


	//   ....[70]....
        /*0560*/ 	.word	0x00003640
        /*0564*/ 	.word	0x000000ff
        /*0568*/ 	.word	0x00000000
        /*056c*/ 	.short	0x010a
        /*056e*/ 	.byte	0x06
	.zero		1


	//   ....[71]....
        /*0570*/ 	.word	0x000036d0
        /*0574*/ 	.word	0x000000ff
        /*0578*/ 	.word	0x00000000
        /*057c*/ 	.short	0x010a
        /*057e*/ 	.byte	0x06
	.zero		1


	//   ....[72]....
        /*0580*/ 	.word	0x00003760
        /*0584*/ 	.word	0x000000ff
        /*0588*/ 	.word	0x00000000
        /*058c*/ 	.short	0x010a
        /*058e*/ 	.byte	0x06
	.zero		1


	//   ....[73]....
        /*0590*/ 	.word	0x000037f0
        /*0594*/ 	.word	0x000000ff
        /*0598*/ 	.word	0x00000000
        /*059c*/ 	.short	0x010a
        /*059e*/ 	.byte	0x07
	.zero		1


	//   ....[74]....
        /*05a0*/ 	.word	0x00003c70
        /*05a4*/ 	.word	0x00000000
        /*05a8*/ 	.word	0x000000b0
        /*05ac*/ 	.short	0x010a
        /*05ae*/ 	.byte	0xff
	.zero		1


	//   ....[75]....
        /*05b0*/ 	.word	0x00003d30
        /*05b4*/ 	.word	0x00000000
        /*05b8*/ 	.word	0x00000000
        /*05bc*/ 	.short	0x0101
        /*05be*/ 	.byte	0xff
	.zero		1


	//   ....[76]....
        /*05c0*/ 	.word	0x00004050
        /*05c4*/ 	.word	0x000000ff
        /*05c8*/ 	.word	0x000000a8
        /*05cc*/ 	.short	0x010a
        /*05ce*/ 	.byte	0x07
	.zero		1


	//   ....[77]....
        /*05d0*/ 	.word	0x00004240
        /*05d4*/ 	.word	0x000000ff
        /*05d8*/ 	.word	0x00000080
        /*05dc*/ 	.short	0x010a
        /*05de*/ 	.byte	0x07
	.zero		1


	//   ....[78]....
        /*05e0*/ 	.word	0x000043b0
        /*05e4*/ 	.word	0x000000ff
        /*05e8*/ 	.word	0x00000060
        /*05ec*/ 	.short	0x010b
        /*05ee*/ 	.byte	0x07
	.zero		1


	//   ....[79]....
        /*05f0*/ 	.word	0x000043c0
        /*05f4*/ 	.word	0x000000ff
        /*05f8*/ 	.word	0x00000000
        /*05fc*/ 	.short	0x0101
        /*05fe*/ 	.byte	0x08
	.zero		1


	//   ....[80]....
        /*0600*/ 	.word	0x000043e0
        /*0604*/ 	.word	0x000000ff
        /*0608*/ 	.word	0x00000088
        /*060c*/ 	.short	0x010a
        /*060e*/ 	.byte	0x07
	.zero		1


	//   ....[81]....
        /*0610*/ 	.word	0x00004540
        /*0614*/ 	.word	0x000000ff
        /*0618*/ 	.word	0x00000068
        /*061c*/ 	.short	0x010b
        /*061e*/ 	.byte	0x07
	.zero		1


	//   ....[82]....
        /*0620*/ 	.word	0x00004550
        /*0624*/ 	.word	0x000000ff
        /*0628*/ 	.word	0x00000000
        /*062c*/ 	.short	0x0101
        /*062e*/ 	.byte	0x08
	.zero		1


	//   ....[83]....
        /*0630*/ 	.word	0x00004560
        /*0634*/ 	.word	0x000000ff
        /*0638*/ 	.word	0x00000090
        /*063c*/ 	.short	0x010a
        /*063e*/ 	.byte	0x07
	.zero		1


	//   ....[84]....
        /*0640*/ 	.word	0x00004700
        /*0644*/ 	.word	0x000000ff
        /*0648*/ 	.word	0x00000070
        /*064c*/ 	.short	0x010b
        /*064e*/ 	.byte	0x07
	.zero		1


	//   ....[85]....
        /*0650*/ 	.word	0x00004770
        /*0654*/ 	.word	0x000000ff
        /*0658*/ 	.word	0x00000000
        /*065c*/ 	.short	0x0101
        /*065e*/ 	.byte	0x08
	.zero		1


	//   ....[86]....
        /*0660*/ 	.word	0x000047a0
        /*0664*/ 	.word	0x000000ff
        /*0668*/ 	.word	0x00000098
        /*066c*/ 	.short	0x010a
        /*066e*/ 	.byte	0x07
	.zero		1


	//   ....[87]....
        /*0670*/ 	.word	0x000049b0
        /*0674*/ 	.word	0x000000ff
        /*0678*/ 	.word	0x00000078
        /*067c*/ 	.short	0x010b
        /*067e*/ 	.byte	0x07
	.zero		1


	//   ....[88]....
        /*0680*/ 	.word	0x000049d0
        /*0684*/ 	.word	0x000000ff
        /*0688*/ 	.word	0x00000000
        /*068c*/ 	.short	0x0101
        /*068e*/ 	.byte	0x0d
	.zero		1


	//   ....[89]....
        /*0690*/ 	.word	0x00004a00
        /*0694*/ 	.word	0x000000ff
        /*0698*/ 	.word	0x00000080
        /*069c*/ 	.short	0x010a
        /*069e*/ 	.byte	0x07
	.zero		1


	//   ....[90]....
        /*06a0*/ 	.word	0x00004a20
        /*06a4*/ 	.word	0x000000ff
        /*06a8*/ 	.word	0x00000088
        /*06ac*/ 	.short	0x010a
        /*06ae*/ 	.byte	0x07
	.zero		1


	//   ....[91]....
        /*06b0*/ 	.word	0x00004a40
        /*06b4*/ 	.word	0x000000ff
        /*06b8*/ 	.word	0x00000090
        /*06bc*/ 	.short	0x010a
        /*06be*/ 	.byte	0x07
	.zero		1


	//   ....[92]....
        /*06c0*/ 	.word	0x00004a80
        /*06c4*/ 	.word	0x00000000
        /*06c8*/ 	.word	0x00000098
        /*06cc*/ 	.short	0x010a
        /*06ce*/ 	.byte	0xff
	.zero		1


	//   ....[93]....
        /*06d0*/ 	.word	0x00004cf0
        /*06d4*/ 	.word	0x00000000
        /*06d8*/ 	.word	0x000000b0
        /*06dc*/ 	.short	0x010a
        /*06de*/ 	.byte	0xff
	.zero		1


	//   ....[94]....
        /*06e0*/ 	.word	0x00004db0
        /*06e4*/ 	.word	0x00000000
        /*06e8*/ 	.word	0x00000000
        /*06ec*/ 	.short	0x0101
        /*06ee*/ 	.byte	0xff
	.zero		1


	//   ....[95]....
        /*06f0*/ 	.word	0x00005910
        /*06f4*/ 	.word	0x000000ff
        /*06f8*/ 	.word	0x00000060
        /*06fc*/ 	.short	0x010a
        /*06fe*/ 	.byte	0x04
	.zero		1


	//   ....[96]....
        /*0700*/ 	.word	0x00005930
        /*0704*/ 	.word	0x00000005
        /*0708*/ 	.word	0x000000d0
        /*070c*/ 	.short	0x010a
        /*070e*/ 	.byte	0xff
	.zero		1


	//   ....[97]....
        /*0710*/ 	.word	0x00005ac0
        /*0714*/ 	.word	0x00000003
        /*0718*/ 	.word	0x00000060
        /*071c*/ 	.short	0x010a
        /*071e*/ 	.byte	0xff
	.zero		1


	//   ....[98]....
        /*0720*/ 	.word	0x00005c50
        /*0724*/ 	.word	0x00000088
        /*0728*/ 	.word	0x000000d0
        /*072c*/ 	.short	0x010a
        /*072e*/ 	.byte	0xff
	.zero		1


	//   ....[99]....
        /*0730*/ 	.word	0x00008bc0
        /*0734*/ 	.word	0x00000050
        /*0738*/ 	.word	0x00000000
        /*073c*/ 	.short	0x0101
        /*073e*/ 	.byte	0xff
	.zero		1


	//   ....[100]....
        /*0740*/ 	.word	0x00009b60
        /*0744*/ 	.word	0x00000000
        /*0748*/ 	.word	0x00000000
        /*074c*/ 	.short	0x0101
        /*074e*/ 	.byte	0xff
	.zero		1


	//   ....[101]....
        /*0750*/ 	.word	0x00009be0
        /*0754*/ 	.word	0x00000003
        /*0758*/ 	.word	0x00000060
        /*075c*/ 	.short	0x010a
        /*075e*/ 	.byte	0xff
	.zero		1


	//   ....[102]....
        /*0760*/ 	.word	0x00009e50
        /*0764*/ 	.word	0x00000000
        /*0768*/ 	.word	0x00000000
        /*076c*/ 	.short	0x0101
        /*076e*/ 	.byte	0xff
	.zero		1


	//   ....[103]....
        /*0770*/ 	.word	0x00009e70
        /*0774*/ 	.word	0x00000003
        /*0778*/ 	.word	0x00000120
        /*077c*/ 	.short	0x010a
        /*077e*/ 	.byte	0xff
	.zero		1


	//   ....[104]....
        /*0780*/ 	.word	0x00009ed0
        /*0784*/ 	.word	0x00000002
        /*0788*/ 	.word	0x00000030
        /*078c*/ 	.short	0x010a
        /*078e*/ 	.byte	0xff
	.zero		1


	//   ....[105]....
        /*0790*/ 	.word	0x00009f30
        /*0794*/ 	.word	0x00000002
        /*0798*/ 	.word	0x00000030
        /*079c*/ 	.short	0x010a
        /*079e*/ 	.byte	0xff
	.zero		1


	//   ....[106]....
        /*07a0*/ 	.word	0x00009f80
        /*07a4*/ 	.word	0x00000002
        /*07a8*/ 	.word	0x000000b0
        /*07ac*/ 	.short	0x010a
        /*07ae*/ 	.byte	0xff
	.zero		1


	//   ....[107]....
        /*07b0*/ 	.word	0x00009fe0
        /*07b4*/ 	.word	0x00000000
        /*07b8*/ 	.word	0x00000000
        /*07bc*/ 	.short	0x010a
        /*07be*/ 	.byte	0xff
	.zero		1


	//   ....[108]....
        /*07c0*/ 	.word	0x0000a040
        /*07c4*/ 	.word	0x00000000
        /*07c8*/ 	.word	0x00000000
        /*07cc*/ 	.short	0x010a
        /*07ce*/ 	.byte	0xff
	.zero		1


	//   ....[109]....
        /*07d0*/ 	.word	0x0000a0a0
        /*07d4*/ 	.word	0x00000000
        /*07d8*/ 	.word	0x00000000
        /*07dc*/ 	.short	0x010a
        /*07de*/ 	.byte	0xff
	.zero		1


	//   ....[110]....
        /*07e0*/ 	.word	0x0000a100
        /*07e4*/ 	.word	0x00000000
        /*07e8*/ 	.word	0x00000000
        /*07ec*/ 	.short	0x010a
        /*07ee*/ 	.byte	0xff
	.zero		1


	//   ....[111]....
        /*07f0*/ 	.word	0x0000a160
        /*07f4*/ 	.word	0x00000000
        /*07f8*/ 	.word	0x00000000
        /*07fc*/ 	.short	0x010a
        /*07fe*/ 	.byte	0xff
	.zero		1


	//   ....[112]....
        /*0800*/ 	.word	0x0000a1b0
        /*0804*/ 	.word	0x00000000
        /*0808*/ 	.word	0x00000110
        /*080c*/ 	.short	0x010a
        /*080e*/ 	.byte	0xff
	.zero		1


	//   ....[113]....
        /*0810*/ 	.word	0x0000a210
        /*0814*/ 	.word	0x00000000
        /*0818*/ 	.word	0x000000c0
        /*081c*/ 	.short	0x010a
        /*081e*/ 	.byte	0xff
	.zero		1


	//   ....[114]....
        /*0820*/ 	.word	0x0000a260
        /*0824*/ 	.word	0x00000000
        /*0828*/ 	.word	0x000000b0
        /*082c*/ 	.short	0x010a
        /*082e*/ 	.byte	0xff
	.zero		1


	//   ....[115]....
        /*0830*/ 	.word	0x0000a2c0
        /*0834*/ 	.word	0x00000000
        /*0838*/ 	.word	0x000000c0
        /*083c*/ 	.short	0x010a
        /*083e*/ 	.byte	0xff
	.zero		1


	//   ....[116]....
        /*0840*/ 	.word	0x0000a310
        /*0844*/ 	.word	0x00000000
        /*0848*/ 	.word	0x000000b0
        /*084c*/ 	.short	0x010a
        /*084e*/ 	.byte	0xff
	.zero		1


	//   ....[117]....
        /*0850*/ 	.word	0x0000a370
        /*0854*/ 	.word	0x00000003
        /*0858*/ 	.word	0x000000f0
        /*085c*/ 	.short	0x010a
        /*085e*/ 	.byte	0xff
	.zero		1


	//   ....[118]....
        /*0860*/ 	.word	0x0000a3d0
        /*0864*/ 	.word	0x00000000
        /*0868*/ 	.word	0x00000000
        /*086c*/ 	.short	0x010a
        /*086e*/ 	.byte	0xff
	.zero		1


	//   ....[119]....
        /*0870*/ 	.word	0x0000a430
        /*0874*/ 	.word	0x00000000
        /*0878*/ 	.word	0x00000000
        /*087c*/ 	.short	0x010a
        /*087e*/ 	.byte	0xff
	.zero		1


	//   ....[120]....
        /*0880*/ 	.word	0x0000a490
        /*0884*/ 	.word	0x00000000
        /*0888*/ 	.word	0x00000000
        /*088c*/ 	.short	0x010a
        /*088e*/ 	.byte	0xff
	.zero		1


	//   ....[121]....
        /*0890*/ 	.word	0x0000a4f0
        /*0894*/ 	.word	0x00000000
        /*0898*/ 	.word	0x00000000
        /*089c*/ 	.short	0x010a
        /*089e*/ 	.byte	0xff
	.zero		1


	//   ....[122]....
        /*08a0*/ 	.word	0x0000a550
        /*08a4*/ 	.word	0x00000000
        /*08a8*/ 	.word	0x00000000
        /*08ac*/ 	.short	0x010a
        /*08ae*/ 	.byte	0xff
	.zero		1


	//   ....[123]....
        /*08b0*/ 	.word	0x0000a5a0
        /*08b4*/ 	.word	0x00000000
        /*08b8*/ 	.word	0x000000b0
        /*08bc*/ 	.short	0x010a
        /*08be*/ 	.byte	0xff
	.zero		1


	//   ....[124]....
        /*08c0*/ 	.word	0x0000a600
        /*08c4*/ 	.word	0x00000000
        /*08c8*/ 	.word	0x000000a8
        /*08cc*/ 	.short	0x010a
        /*08ce*/ 	.byte	0xff
	.zero		1


	//   ....[125]....
        /*08d0*/ 	.word	0x0000a660
        /*08d4*/ 	.word	0x00000003
        /*08d8*/ 	.word	0x00000080
        /*08dc*/ 	.short	0x010a
        /*08de*/ 	.byte	0xff
	.zero		1


	//   ....[126]....
        /*08e0*/ 	.word	0x0000a6c0
        /*08e4*/ 	.word	0x00000003
        /*08e8*/ 	.word	0x00000088
        /*08ec*/ 	.short	0x010a
        /*08ee*/ 	.byte	0xff
	.zero		1


	//   ....[127]....
        /*08f0*/ 	.word	0x0000a720
        /*08f4*/ 	.word	0x00000003
        /*08f8*/ 	.word	0x00000090
        /*08fc*/ 	.short	0x010a
        /*08fe*/ 	.byte	0xff
	.zero		1


	//   ....[128]....
        /*0900*/ 	.word	0x0000a780
        /*0904*/ 	.word	0x00000003
        /*0908*/ 	.word	0x00000098
        /*090c*/ 	.short	0x010a
        /*090e*/ 	.byte	0xff
	.zero		1


	//   ....[129]....
        /*0910*/ 	.word	0x0000a7e0
        /*0914*/ 	.word	0x00000000
        /*0918*/ 	.word	0x00000080
        /*091c*/ 	.short	0x010a
        /*091e*/ 	.byte	0xff
	.zero		1


	//   ....[130]....
        /*0920*/ 	.word	0x0000a840
        /*0924*/ 	.word	0x00000000
        /*0928*/ 	.word	0x00000088
        /*092c*/ 	.short	0x010a
        /*092e*/ 	.byte	0xff
	.zero		1


	//   ....[131]....
        /*0930*/ 	.word	0x0000a8a0
        /*0934*/ 	.word	0x00000000
        /*0938*/ 	.word	0x00000090
        /*093c*/ 	.short	0x010a
        /*093e*/ 	.byte	0xff
	.zero		1


	//   ....[132]....
        /*0940*/ 	.word	0x0000a8f0
        /*0944*/ 	.word	0x00000000
        /*0948*/ 	.word	0x000000b0
        /*094c*/ 	.short	0x010a
        /*094e*/ 	.byte	0xff
	.zero		1


	//   ....[133]....
        /*0950*/ 	.word	0x0000a940
        /*0954*/ 	.word	0x00000003
        /*0958*/ 	.word	0x00000060
        /*095c*/ 	.short	0x010a
        /*095e*/ 	.byte	0xff
	.zero		1


	//   ....[134]....
        /*0960*/ 	.word	0x0000a990
        /*0964*/ 	.word	0x00000088
        /*0968*/ 	.word	0x000000d0
        /*096c*/ 	.short	0x010a
        /*096e*/ 	.byte	0xff
	.zero		1


	//----- nvinfo : EIATTR_NUM_MBARRIERS
	.align		4
.L_47:
        /*0970*/ 	.byte	0x03, 0x38
        /*0972*/ 	.short	0x0026


	//----- nvinfo : EIATTR_EXIT_INSTR_OFFSETS
	.align		4
        /*0974*/ 	.byte	0x04, 0x1c
        /*0976*/ 	.short	(.L_49 - .L_48)


	//   ....[0]....
.L_48:
        /*0978*/ 	.word	0x00002600


	//   ....[1]....
        /*097c*/ 	.word	0x00002af0


	//   ....[2]....
        /*0980*/ 	.word	0x00002b50


	//   ....[3]....
        /*0984*/ 	.word	0x00003a50


	//   ....[4]....
        /*0988*/ 	.word	0x00004ab0


	//   ....[5]....
        /*098c*/ 	.word	0x00004af0


	//   ....[6]....
        /*0990*/ 	.word	0x00009d30


	//   ....[7]....
        /*0994*/ 	.word	0x00009db0


	//   ....[8]....
        /*0998*/ 	.word	0x00009de0


	//   ....[9]....
        /*099c*/ 	.word	0x00009e60


	//----- nvinfo : EIATTR_MAX_THREADS
	.align		4
.L_49:
        /*09a0*/ 	.byte	0x04, 0x05
        /*09a2*/ 	.short	(.L_51 - .L_50)
.L_50:
        /*09a4*/ 	.word	0x00000100
        /*09a8*/ 	.word	0x00000001
        /*09ac*/ 	.word	0x00000001


	//----- nvinfo : EIATTR_CRS_STACK_SIZE
	.align		4
.L_51:
        /*09b0*/ 	.byte	0x04, 0x1e
        /*09b2*/ 	.short	(.L_53 - .L_52)
.L_52:
        /*09b4*/ 	.word	0x00000000


	//----- nvinfo : EIATTR_CBANK_PARAM_SIZE
	.align		4
.L_53:
        /*09b8*/ 	.byte	0x03, 0x19
        /*09ba*/ 	.short	0x0800


	//----- nvinfo : EIATTR_PARAM_CBANK
	.align		4
        /*09bc*/ 	.byte	0x04, 0x0a
        /*09be*/ 	.short	(.L_55 - .L_54)
	.align		4
.L_54:
        /*09c0*/ 	.word	index@(.nv.constant0._ZN7cutlass13device_kernelINS_4gemm6kernel13GemmUniversalIN4cute5tupleIJiiiiEEENS1_10collective13CollectiveMmaINS1_35MainloopSm100TmaUmmaWarpSpecializedILi6ELi2ELi4ENS5_IJNS4_1CILi1EEESB_SB_EEEEENS5_IJNSA_ILi128EEESE_NSA_ILi64EEEEEENS_6half_tENS5_IJlSB_lEEESH_SI_NS4_8TiledMMAINS4_8MMA_AtomIJNS4_20SM100_MMA_F16BF16_SSISH_SH_fLi128ELi128ELNS4_4UMMA5MajorE0ELSN_0ELNSM_7ScaleInE0ELSO_0EEEEEENS4_6LayoutISC_NS5_IJNSA_ILi0EEESS_SS_EEEEENS5_IJNS4_10UnderscoreESV_SV_EEEEENS4_13SM90_TMA_LOADENS4_14ComposedLayoutINS4_7SwizzleILi3ELi4ELi3EEENS4_18smem_ptr_flag_bitsILi16EEENSR_INS5_IJNSA_ILi8EEESF_EEENS5_IJSF_SB_EEEEEEEvNS4_8identityESY_S18_vS19_EENS_8epilogue10collective18CollectiveEpilogueINS1B_23Sm100TmaWarpSpecializedILi4ELi2ELi32ELb1ELb0EEEJSG_NS5_IJNSR_ISE_SB_EENSR_INSA_ILi32EEESB_EEEEESH_SI_SH_SI_NS1B_6fusion15FusionCallbacksIS1F_NS1K_13LinCombEltActINS1B_6thread4GELUESH_fSH_fLNS_15FloatRoundStyleE2EEESG_S1J_JEEENS4_5SM1004TMEM4LOAD26SM100_TMEM_LOAD_32dp32b32xESY_NSZ_INS10_ILi2ELi4ELi3EEES13_NSR_INS5_IJS14_S1H_EEENS5_IJS1H_SB_EEEEEEENS4_39AutoVectorizingCopyWithAssumedAlignmentILi128EEENS4_14SM90_TMA_STOREES20_S22_S22_EEEvvEEEEvNT_6ParamsE)
        /*09c4*/ 	.short	0x0380
        /*09c6*/ 	.short	0x0800


	//----- nvinfo : EIATTR_SW_WAR
	.align		4
.L_55:
        /*09c8*/ 	.byte	0x04, 0x36
        /*09ca*/ 	.short	(.L_57 - .L_56)
.L_56:
        /*09cc*/ 	.word	0x00000008
.L_57:


//--------------------- .nv.callgraph             --------------------------
	.section	.nv.callgraph,"",@"SHT_CUDA_CALLGRAPH"
	.align	4
	.sectionentsize	8
	.align		4
        /*0000*/ 	.word	0x00000000
	.align		4
        /*0004*/ 	.word	0xffffffff
	.align		4
        /*0008*/ 	.word	index@(_ZN7cutlass13device_kernelINS_4gemm6kernel13GemmUniversalIN4cute5tupleIJiiiiEEENS1_10collective13CollectiveMmaINS1_35MainloopSm100TmaUmmaWarpSpecializedILi6ELi2ELi4ENS5_IJNS4_1CILi1EEESB_SB_EEEEENS5_IJNSA_ILi128EEESE_NSA_ILi64EEEEEENS_6half_tENS5_IJlSB_lEEESH_SI_NS4_8TiledMMAINS4_8MMA_AtomIJNS4_20SM100_MMA_F16BF16_SSISH_SH_fLi128ELi128ELNS4_4UMMA5MajorE0ELSN_0ELNSM_7ScaleInE0ELSO_0EEEEEENS4_6LayoutISC_NS5_IJNSA_ILi0EEESS_SS_EEEEENS5_IJNS4_10UnderscoreESV_SV_EEEEENS4_13SM90_TMA_LOADENS4_14ComposedLayoutINS4_7SwizzleILi3ELi4ELi3EEENS4_18smem_ptr_flag_bitsILi16EEENSR_INS5_IJNSA_ILi8EEESF_EEENS5_IJSF_SB_EEEEEEEvNS4_8identityESY_S18_vS19_EENS_8epilogue10collective18CollectiveEpilogueINS1B_23Sm100TmaWarpSpecializedILi4ELi2ELi32ELb1ELb0EEEJSG_NS5_IJNSR_ISE_SB_EENSR_INSA_ILi32EEESB_EEEEESH_SI_SH_SI_NS1B_6fusion15FusionCallbacksIS1F_NS1K_13LinCombEltActINS1B_6thread4GELUESH_fSH_fLNS_15FloatRoundStyleE2EEESG_S1J_JEEENS4_5SM1004TMEM4LOAD26SM100_TMEM_LOAD_32dp32b32xESY_NSZ_INS10_ILi2ELi4ELi3EEES13_NSR_INS5_IJS14_S1H_EEENS5_IJS1H_SB_EEEEEEENS4_39AutoVectorizingCopyWithAssumedAlignmentILi128EEENS4_14SM90_TMA_STOREES20_S22_S22_EEEvvEEEEvNT_6ParamsE)
	.align		4
        /*000c*/ 	.word	index@(__assertfail)
	.align		4
        /*0010*/ 	.word	0x00000000
	.align		4
        /*0014*/ 	.word	0xfffffffe
	.align		4
        /*0018*/ 	.word	0x00000000
	.align		4
        /*001c*/ 	.word	0xfffffffd
	.align		4
        /*0020*/ 	.word	0x00000000
	.align		4
        /*0024*/ 	.word	0xfffffffc


//--------------------- .nv.constant4             --------------------------
	.section	.nv.constant4,"a",@progbits
	.align	8
	.align		8
.nv.constant4:
        /*0000*/ 	.dword	__assertfail
	.align		8
        /*0008*/ 	.dword	__unnamed_1
	.align		8
        /*0010*/ 	.dword	__unnamed_2
	.align		8
        /*0018*/ 	.dword	_ZN39_INTERNAL_de5b0aec_4_k_cu_a388ed39_38374cuda3std3__45__cpo5beginE
	.align		8
        /*0020*/ 	.dword	_ZN39_INTERNAL_de5b0aec_4_k_cu_a388ed39_38374cuda3std3__45__cpo3endE
	.align		8
        /*0028*/ 	.dword	_ZN39_INTERNAL_de5b0aec_4_k_cu_a388ed39_38374cuda3std3__45__cpo6cbeginE
	.align		8
        /*0030*/ 	.dword	_ZN39_INTERNAL_de5b0aec_4_k_cu_a388ed39_38374cuda3std3__45__cpo4cendE
	.align		8
        /*0038*/ 	.dword	_ZN39_INTERNAL_de5b0aec_4_k_cu_a388ed39_38374cuda3std3__441_GLOBAL__N__de5b0aec_4_k_cu_a388ed39_38376ignoreE
	.align		8
        /*0040*/ 	.dword	_ZN39_INTERNAL_de5b0aec_4_k_cu_a388ed39_38374cuda3std3__419piecewise_constructE
	.align		8
        /*0048*/ 	.dword	_ZN39_INTERNAL_de5b0aec_4_k_cu_a388ed39_38374cuda3std3__48in_placeE
	.align		8
        /*0050*/ 	.dword	_ZN39_INTERNAL_de5b0aec_4_k_cu_a388ed39_38374cuda3std6ranges3__45__cpo4swapE
	.align		8
        /*0058*/ 	.dword	_ZN39_INTERNAL_de5b0aec_4_k_cu_a388ed39_38374cuda3std6ranges3__45__cpo9iter_moveE
	.align		8
        /*0060*/ 	.dword	_ZN39_INTERNAL_de5b0aec_4_k_cu_a388ed39_38374cute7productE
	.align		8
        /*0068*/ 	.dword	_ZN39_INTERNAL_de5b0aec_4_k_cu_a388ed39_38374cute1_E
	.align		8
        /*0070*/ 	.dword	$str$25
	.align		8
        /*0078*/ 	.dword	$str$26
	.align		8
        /*0080*/ 	.dword	$str$27
	.align		8
        /*0088*/ 	.dword	$str$28


//--------------------- .text._ZN7cutlass13device_kernelINS_4gemm6kernel13GemmUniversalIN4cute5tupleIJiiiiEEENS1_10collective13CollectiveMmaINS1_35MainloopSm100TmaUmmaWarpSpecializedILi6ELi2ELi4ENS5_IJNS4_1CILi1EEESB_SB_EEEEENS5_IJNSA_ILi128EEESE_NSA_ILi64EEEEEENS_6half_tENS5_IJlSB_lEEESH_SI_NS4_8TiledMMAINS4_8MMA_AtomIJNS4_20SM100_MMA_F16BF16_SSISH_SH_fLi128ELi128ELNS4_4UMMA5MajorE0ELSN_0ELNSM_7ScaleInE0ELSO_0EEEEEENS4_6LayoutISC_NS5_IJNSA_ILi0EEESS_SS_EEEEENS5_IJNS4_10UnderscoreESV_SV_EEEEENS4_13SM90_TMA_LOADENS4_14ComposedLayoutINS4_7SwizzleILi3ELi4ELi3EEENS4_18smem_ptr_flag_bitsILi16EEENSR_INS5_IJNSA_ILi8EEESF_EEENS5_IJSF_SB_EEEEEEEvNS4_8identityESY_S18_vS19_EENS_8epilogue10collective18CollectiveEpilogueINS1B_23Sm100TmaWarpSpecializedILi4ELi2ELi32ELb1ELb0EEEJSG_NS5_IJNSR_ISE_SB_EENSR_INSA_ILi32EEESB_EEEEESH_SI_SH_SI_NS1B_6fusion15FusionCallbacksIS1F_NS1K_13LinCombEltActINS1B_6thread4GELUESH_fSH_fLNS_15FloatRoundStyleE2EEESG_S1J_JEEENS4_5SM1004TMEM4LOAD26SM100_TMEM_LOAD_32dp32b32xESY_NSZ_INS10_ILi2ELi4ELi3EEES13_NSR_INS5_IJS14_S1H_EEENS5_IJS1H_SB_EEEEEEENS4_39AutoVectorizingCopyWithAssumedAlignmentILi128EEENS4_14SM90_TMA_STOREES20_S22_S22_EEEvvEEEEvNT_6ParamsE --------------------------
	.section	.text._ZN7cutlass13device_kernelINS_4gemm6kernel13GemmUniversalIN4cute5tupleIJiiiiEEENS1_10collective13CollectiveMmaINS1_35MainloopSm100TmaUmmaWarpSpecializedILi6ELi2ELi4ENS5_IJNS4_1CILi1EEESB_SB_EEEEENS5_IJNSA_ILi128EEESE_NSA_ILi64EEEEEENS_6half_tENS5_IJlSB_lEEESH_SI_NS4_8TiledMMAINS4_8MMA_AtomIJNS4_20SM100_MMA_F16BF16_SSISH_SH_fLi128ELi128ELNS4_4UMMA5MajorE0ELSN_0ELNSM_7ScaleInE0ELSO_0EEEEEENS4_6LayoutISC_NS5_IJNSA_ILi0EEESS_SS_EEEEENS5_IJNS4_10UnderscoreESV_SV_EEEEENS4_13SM90_TMA_LOADENS4_14ComposedLayoutINS4_7SwizzleILi3ELi4ELi3EEENS4_18smem_ptr_flag_bitsILi16EEENSR_INS5_IJNSA_ILi8EEESF_EEENS5_IJSF_SB_EEEEEEEvNS4_8identityESY_S18_vS19_EENS_8epilogue10collective18CollectiveEpilogueINS1B_23Sm100TmaWarpSpecializedILi4ELi2ELi32ELb1ELb0EEEJSG_NS5_IJNSR_ISE_SB_EENSR_INSA_ILi32EEESB_EEEEESH_SI_SH_SI_NS1B_6fusion15FusionCallbacksIS1F_NS1K_13LinCombEltActINS1B_6thread4GELUESH_fSH_fLNS_15FloatRoundStyleE2EEESG_S1J_JEEENS4_5SM1004TMEM4LOAD26SM100_TMEM_LOAD_32dp32b32xESY_NSZ_INS10_ILi2ELi4ELi3EEES13_NSR_INS5_IJS14_S1H_EEENS5_IJS1H_SB_EEEEEEENS4_39AutoVectorizingCopyWithAssumedAlignmentILi128EEENS4_14SM90_TMA_STOREES20_S22_S22_EEEvvEEEEvNT_6ParamsE,"ax",@progbits
	.align	128
.text._ZN7cutlass13device_kernelINS_4gemm6kernel13GemmUniversalIN4cute5tupleIJiiiiEEENS1_10collective13CollectiveMmaINS1_35MainloopSm100TmaUmmaWarpSpecializedILi6ELi2ELi4ENS5_IJNS4_1CILi1EEESB_SB_EEEEENS5_IJNSA_ILi128EEESE_NSA_ILi64EEEEEENS_6half_tENS5_IJlSB_lEEESH_SI_NS4_8TiledMMAINS4_8MMA_AtomIJNS4_20SM100_MMA_F16BF16_SSISH_SH_fLi128ELi128ELNS4_4UMMA5MajorE0ELSN_0ELNSM_7ScaleInE0ELSO_0EEEEEENS4_6LayoutISC_NS5_IJNSA_ILi0EEESS_SS_EEEEENS5_IJNS4_10UnderscoreESV_SV_EEEEENS4_13SM90_TMA_LOADENS4_14ComposedLayoutINS4_7SwizzleILi3ELi4ELi3EEENS4_18smem_ptr_flag_bitsILi16EEENSR_INS5_IJNSA_ILi8EEESF_EEENS5_IJSF_SB_EEEEEEEvNS4_8identityESY_S18_vS19_EENS_8epilogue10collective18CollectiveEpilogueINS1B_23Sm100TmaWarpSpecializedILi4ELi2ELi32ELb1ELb0EEEJSG_NS5_IJNSR_ISE_SB_EENSR_INSA_ILi32EEESB_EEEEESH_SI_SH_SI_NS1B_6fusion15FusionCallbacksIS1F_NS1K_13LinCombEltActINS1B_6thread4GELUESH_fSH_fLNS_15FloatRoundStyleE2EEESG_S1J_JEEENS4_5SM1004TMEM4LOAD26SM100_TMEM_LOAD_32dp32b32xESY_NSZ_INS10_ILi2ELi4ELi3EEES13_NSR_INS5_IJS14_S1H_EEENS5_IJS1H_SB_EEEEEEENS4_39AutoVectorizingCopyWithAssumedAlignmentILi128EEENS4_14SM90_TMA_STOREES20_S22_S22_EEEvvEEEEvNT_6ParamsE:
        .type           _ZN7cutlass13device_kernelINS_4gemm6kernel13GemmUniversalIN4cute5tupleIJiiiiEEENS1_10collective13CollectiveMmaINS1_35MainloopSm100TmaUmmaWarpSpecializedILi6ELi2ELi4ENS5_IJNS4_1CILi1EEESB_SB_EEEEENS5_IJNSA_ILi128EEESE_NSA_ILi64EEEEEENS_6half_tENS5_IJlSB_lEEESH_SI_NS4_8TiledMMAINS4_8MMA_AtomIJNS4_20SM100_MMA_F16BF16_SSISH_SH_fLi128ELi128ELNS4_4UMMA5MajorE0ELSN_0ELNSM_7ScaleInE0ELSO_0EEEEEENS4_6LayoutISC_NS5_IJNSA_ILi0EEESS_SS_EEEEENS5_IJNS4_10UnderscoreESV_SV_EEEEENS4_13SM90_TMA_LOADENS4_14ComposedLayoutINS4_7SwizzleILi3ELi4ELi3EEENS4_18smem_ptr_flag_bitsILi16EEENSR_INS5_IJNSA_ILi8EEESF_EEENS5_IJSF_SB_EEEEEEEvNS4_8identityESY_S18_vS19_EENS_8epilogue10collective18CollectiveEpilogueINS1B_23Sm100TmaWarpSpecializedILi4ELi2ELi32ELb1ELb0EEEJSG_NS5_IJNSR_ISE_SB_EENSR_INSA_ILi32EEESB_EEEEESH_SI_SH_SI_NS1B_6fusion15FusionCallbacksIS1F_NS1K_13LinCombEltActINS1B_6thread4GELUESH_fSH_fLNS_15FloatRoundStyleE2EEESG_S1J_JEEENS4_5SM1004TMEM4LOAD26SM100_TMEM_LOAD_32dp32b32xESY_NSZ_INS10_ILi2ELi4ELi3EEES13_NSR_INS5_IJS14_S1H_EEENS5_IJS1H_SB_EEEEEEENS4_39AutoVectorizingCopyWithAssumedAlignmentILi128EEENS4_14SM90_TMA_STOREES20_S22_S22_EEEvvEEEEvNT_6ParamsE,@function
        .size           _ZN7cutlass13device_kernelINS_4gemm6kernel13GemmUniversalIN4cute5tupleIJiiiiEEENS1_10collective13CollectiveMmaINS1_35MainloopSm100TmaUmmaWarpSpecializedILi6ELi2ELi4ENS5_IJNS4_1CILi1EEESB_SB_EEEEENS5_IJNSA_ILi128EEESE_NSA_ILi64EEEEEENS_6half_tENS5_IJlSB_lEEESH_SI_NS4_8TiledMMAINS4_8MMA_AtomIJNS4_20SM100_MMA_F16BF16_SSISH_SH_fLi128ELi128ELNS4_4UMMA5MajorE0ELSN_0ELNSM_7ScaleInE0ELSO_0EEEEEENS4_6LayoutISC_NS5_IJNSA_ILi0EEESS_SS_EEEEENS5_IJNS4_10UnderscoreESV_SV_EEEEENS4_13SM90_TMA_LOADENS4_14ComposedLayoutINS4_7SwizzleILi3ELi4ELi3EEENS4_18smem_ptr_flag_bitsILi16EEENSR_INS5_IJNSA_ILi8EEESF_EEENS5_IJSF_SB_EEEEEEEvNS4_8identityESY_S18_vS19_EENS_8epilogue10collective18CollectiveEpilogueINS1B_23Sm100TmaWarpSpecializedILi4ELi2ELi32ELb1ELb0EEEJSG_NS5_IJNSR_ISE_SB_EENSR_INSA_ILi32EEESB_EEEEESH_SI_SH_SI_NS1B_6fusion15FusionCallbacksIS1F_NS1K_13LinCombEltActINS1B_6thread4GELUESH_fSH_fLNS_15FloatRoundStyleE2EEESG_S1J_JEEENS4_5SM1004TMEM4LOAD26SM100_TMEM_LOAD_32dp32b32xESY_NSZ_INS10_ILi2ELi4ELi3EEES13_NSR_INS5_IJS14_S1H_EEENS5_IJS1H_SB_EEEEEEENS4_39AutoVectorizingCopyWithAssumedAlignmentILi128EEENS4_14SM90_TMA_STOREES20_S22_S22_EEEvvEEEEvNT_6ParamsE,(.L_x_166 - _ZN7cutlass13device_kernelINS_4gemm6kernel13GemmUniversalIN4cute5tupleIJiiiiEEENS1_10collective13CollectiveMmaINS1_35MainloopSm100TmaUmmaWarpSpecializedILi6ELi2ELi4ENS5_IJNS4_1CILi1EEESB_SB_EEEEENS5_IJNSA_ILi128EEESE_NSA_ILi64EEEEEENS_6half_tENS5_IJlSB_lEEESH_SI_NS4_8TiledMMAINS4_8MMA_AtomIJNS4_20SM100_MMA_F16BF16_SSISH_SH_fLi128ELi128ELNS4_4UMMA5MajorE0ELSN_0ELNSM_7ScaleInE0ELSO_0EEEEEENS4_6LayoutISC_NS5_IJNSA_ILi0EEESS_SS_EEEEENS5_IJNS4_10UnderscoreESV_SV_EEEEENS4_13SM90_TMA_LOADENS4_14ComposedLayoutINS4_7SwizzleILi3ELi4ELi3EEENS4_18smem_ptr_flag_bitsILi16EEENSR_INS5_IJNSA_ILi8EEESF_EEENS5_IJSF_SB_EEEEEEEvNS4_8identityESY_S18_vS19_EENS_8epilogue10collective18CollectiveEpilogueINS1B_23Sm100TmaWarpSpecializedILi4ELi2ELi32ELb1ELb0EEEJSG_NS5_IJNSR_ISE_SB_EENSR_INSA_ILi32EEESB_EEEEESH_SI_SH_SI_NS1B_6fusion15FusionCallbacksIS1F_NS1K_13LinCombEltActINS1B_6thread4GELUESH_fSH_fLNS_15FloatRoundStyleE2EEESG_S1J_JEEENS4_5SM1004TMEM4LOAD26SM100_TMEM_LOAD_32dp32b32xESY_NSZ_INS10_ILi2ELi4ELi3EEES13_NSR_INS5_IJS14_S1H_EEENS5_IJS1H_SB_EEEEEEENS4_39AutoVectorizingCopyWithAssumedAlignmentILi128EEENS4_14SM90_TMA_STOREES20_S22_S22_EEEvvEEEEvNT_6ParamsE)
        .other          _ZN7cutlass13device_kernelINS_4gemm6kernel13GemmUniversalIN4cute5tupleIJiiiiEEENS1_10collective13CollectiveMmaINS1_35MainloopSm100TmaUmmaWarpSpecializedILi6ELi2ELi4ENS5_IJNS4_1CILi1EEESB_SB_EEEEENS5_IJNSA_ILi128EEESE_NSA_ILi64EEEEEENS_6half_tENS5_IJlSB_lEEESH_SI_NS4_8TiledMMAINS4_8MMA_AtomIJNS4_20SM100_MMA_F16BF16_SSISH_SH_fLi128ELi128ELNS4_4UMMA5MajorE0ELSN_0ELNSM_7ScaleInE0ELSO_0EEEEEENS4_6LayoutISC_NS5_IJNSA_ILi0EEESS_SS_EEEEENS5_IJNS4_10UnderscoreESV_SV_EEEEENS4_13SM90_TMA_LOADENS4_14ComposedLayoutINS4_7SwizzleILi3ELi4ELi3EEENS4_18smem_ptr_flag_bitsILi16EEENSR_INS5_IJNSA_ILi8EEESF_EEENS5_IJSF_SB_EEEEEEEvNS4_8identityESY_S18_vS19_EENS_8epilogue10collective18CollectiveEpilogueINS1B_23Sm100TmaWarpSpecializedILi4ELi2ELi32ELb1ELb0EEEJSG_NS5_IJNSR_ISE_SB_EENSR_INSA_ILi32EEESB_EEEEESH_SI_SH_SI_NS1B_6fusion15FusionCallbacksIS1F_NS1K_13LinCombEltActINS1B_6thread4GELUESH_fSH_fLNS_15FloatRoundStyleE2EEESG_S1J_JEEENS4_5SM1004TMEM4LOAD26SM100_TMEM_LOAD_32dp32b32xESY_NSZ_INS10_ILi2ELi4ELi3EEES13_NSR_INS5_IJS14_S1H_EEENS5_IJS1H_SB_EEEEEEENS4_39AutoVectorizingCopyWithAssumedAlignmentILi128EEENS4_14SM90_TMA_STOREES20_S22_S22_EEEvvEEEEvNT_6ParamsE,@"STO_CUDA_ENTRY STV_DEFAULT"
_ZN7cutlass13device_kernelINS_4gemm6kernel13GemmUniversalIN4cute5tupleIJiiiiEEENS1_10collective13CollectiveMmaINS1_35MainloopSm100TmaUmmaWarpSpecializedILi6ELi2ELi4ENS5_IJNS4_1CILi1EEESB_SB_EEEEENS5_IJNSA_ILi128EEESE_NSA_ILi64EEEEEENS_6half_tENS5_IJlSB_lEEESH_SI_NS4_8TiledMMAINS4_8MMA_AtomIJNS4_20SM100_MMA_F16BF16_SSISH_SH_fLi128ELi128ELNS4_4UMMA5MajorE0ELSN_0ELNSM_7ScaleInE0ELSO_0EEEEEENS4_6LayoutISC_NS5_IJNSA_ILi0EEESS_SS_EEEEENS5_IJNS4_10UnderscoreESV_SV_EEEEENS4_13SM90_TMA_LOADENS4_14ComposedLayoutINS4_7SwizzleILi3ELi4ELi3EEENS4_18smem_ptr_flag_bitsILi16EEENSR_INS5_IJNSA_ILi8EEESF_EEENS5_IJSF_SB_EEEEEEEvNS4_8identityESY_S18_vS19_EENS_8epilogue10collective18CollectiveEpilogueINS1B_23Sm100TmaWarpSpecializedILi4ELi2ELi32ELb1ELb0EEEJSG_NS5_IJNSR_ISE_SB_EENSR_INSA_ILi32EEESB_EEEEESH_SI_SH_SI_NS1B_6fusion15FusionCallbacksIS1F_NS1K_13LinCombEltActINS1B_6thread4GELUESH_fSH_fLNS_15FloatRoundStyleE2EEESG_S1J_JEEENS4_5SM1004TMEM4LOAD26SM100_TMEM_LOAD_32dp32b32xESY_NSZ_INS10_ILi2ELi4ELi3EEES13_NSR_INS5_IJS14_S1H_EEENS5_IJS1H_SB_EEEEEEENS4_39AutoVectorizingCopyWithAssumedAlignmentILi128EEENS4_14SM90_TMA_STOREES20_S22_S22_EEEvvEEEEvNT_6ParamsE:
[----:B------:R-:W1:Y:S01]  /*0000*/  LDC R1, c[0x0][0x37c] ;  /* 0x0000df00ff017b82 */ /* 0x000e620000000800 */
[----:B------:R-:W2:Y:S01]  /*0010*/  S2R R129, SR_TID.X ;  /* 0x0000000000817919 */ /* 0x000ea20000002100 */
[----:B------:R-:W3:Y:S01]  /*0020*/  LDCU.64 UR6, c[0x0][0x890] ;  /* 0x00011200ff0677ac */ /* 0x000ee20008000a00 */
[----:B------:R-:W-:Y:S02]  /*0030*/  PRMT R109, RZ, 0x7610, R109 ;  /* 0x00007610ff6d7816 */ /* 0x000fe4000000006d */
[----:B------:R-:W-:Y:S01]  /*0040*/  ELECT P5, URZ, PT ;  /* 0x0000000000ff782f */ /* 0x000fe200038a0000 */
[----:B------:R-:W4:Y:S01]  /*0050*/  LDCU.64 UR38, c[0x0][0x358] ;  /* 0x00006b00ff2677ac */ /* 0x000f220008000a00 */
[----:B---3--:R-:W-:-:S04]  /*0060*/  UISETP.NE.U32.AND UP2, UPT, UR6, URZ, UPT ;  /* 0x000000ff0600728c */ /* 0x008fc8000bf45070 */
[----:B------:R-:W-:Y:S01]  /*0070*/  UISETP.NE.AND.EX UP2, UPT, UR7, URZ, UPT, UP2 ;  /* 0x000000ff0700728c */ /* 0x000fe2000bf45320 */
[----:B--2---:R-:W-:-:S05]  /*0080*/  SHF.R.U32.HI R132, RZ, 0x5, R129 ;  /* 0x00000005ff847819 */ /* 0x004fca0000011681 */
[----:B------:R-:W2:Y:S02]  /*0090*/  SHFL.IDX PT, R0, R132, RZ, 0x1f ;  /* 0x00001fff84007589 */ /* 0x000ea400000e0000 */
[----:B--2---:R-:W-:Y:S01]  /*00a0*/  R2UR UR8, R0 ;  /* 0x00000000000872ca */ /* 0x004fe200000e0000 */
[----:B-1--4-:R-:W-:Y:S05]  /*00b0*/  BRA.U UP2, `(.L_x_0) ;  /* 0x00000001022c7547 */ /* 0x012fea000b800000 */
[----:B------:R-:W1:Y:S02]  /*00c0*/  LDCU.64 UR4, c[0x0][0x888] ;  /* 0x00011100ff0477ac */ /* 0x000e640008000a00 */
[----:B-1----:R-:W-:-:S04]  /*00d0*/  UISETP.NE.U32.AND UP0, UPT, UR4, URZ, UPT ;  /* 0x000000ff0400728c */ /* 0x002fc8000bf05070 */
[----:B------:R-:W-:-:S09]  /*00e0*/  UISETP.NE.AND.EX UP0, UPT, UR5, URZ, UPT, UP0 ;  /* 0x000000ff0500728c */ /* 0x000fd2000bf05300 */
[----:B------:R-:W-:Y:S05]  /*00f0*/  BRA.U !UP0, `(.L_x_1) ;  /* 0x0000000108107547 */ /* 0x000fea000b800000 */
[----:B------:R-:W1:Y:S02]  /*0100*/  LDC.64 R2, c[0x0][0x888] ;  /* 0x00022200ff027b82 */ /* 0x000e640000000a00 */
[----:B-1----:R1:W5:Y:S01]  /*0110*/  LDG.E R81, desc[UR38][R2.64] ;  /* 0x0000002602517981 */ /* 0x002362000c1e1900 */
[----:B------:R-:W-:Y:S01]  /*0120*/  HFMA2 R109, -RZ, RZ, 0, 5.9604644775390625e-08 ;  /* 0x00000001ff6d7431 */ /* 0x000fe200000001ff */
[----:B------:R-:W-:Y:S05]  /*0130*/  BRA `(.L_x_0) ;  /* 0x00000000000c7947 */ /* 0x000fea0003800000 */
.L_x_1:
[----:B------:R-:W1:Y:S01]  /*0140*/  LDCU UR4, c[0x0][0x880] ;  /* 0x00011000ff0477ac */ /* 0x000e620008000800 */
[----:B------:R-:W-:Y:S01]  /*0150*/  HFMA2 R109, -RZ, RZ, 0, 5.9604644775390625e-08 ;  /* 0x00000001ff6d7431 */ /* 0x000fe200000001ff */
[----:B-1----:R-:W-:-:S07]  /*0160*/  MOV R81, UR4 ;  /* 0x0000000400517c02 */ /* 0x002fce0008000f00 */
.L_x_0:
[----:B------:R-:W2:Y:S02]  /*0170*/  LDCU.64 UR4, c[0x0][0x8b0] ;  /* 0x00011600ff0477ac */ /* 0x000ea40008000a00 */
[----:B--2---:R-:W-:-:S04]  /*0180*/  UISETP.NE.U32.AND UP0, UPT, UR4, URZ, UPT ;  /* 0x000000ff0400728c */ /* 0x004fc8000bf05070 */
[----:B------:R-:W-:-:S09]  /*0190*/  UISETP.NE.AND.EX UP0, UPT, UR5, URZ, UPT, UP0 ;  /* 0x000000ff0500728c */ /* 0x000fd2000bf05300 */
[----:B------:R-:W-:Y:S05]  /*01a0*/  BRA.U UP0, `(.L_x_2) ;  /* 0x0000000100247547 */ /* 0x000fea000b800000 */
[----:B------:R-:W2:Y:S02]  /*01b0*/  LDCU.64 UR4, c[0x0][0x8a8] ;  /* 0x00011500ff0477ac */ /* 0x000ea40008000a00 */
[----:B--2---:R-:W-:-:S04]  /*01c0*/  UISETP.NE.U32.AND UP0, UPT, UR4, URZ, UPT ;  /* 0x000000ff0400728c */ /* 0x004fc8000bf05070 */
[----:B------:R-:W-:-:S09]  /*01d0*/  UISETP.NE.AND.EX UP0, UPT, UR5, URZ, UPT, UP0 ;  /* 0x000000ff0500728c */ /* 0x000fd2000bf05300 */
[----:B------:R-:W-:Y:S05]  /*01e0*/  BRA.U !UP0, `(.L_x_3) ;  /* 0x00000001080c7547 */ /* 0x000fea000b800000 */
[----:B-1----:R-:W1:Y:S02]  /*01f0*/  LDC.64 R2, c[0x0][0x8a8] ;  /* 0x00022a00ff027b82 */ /* 0x002e640000000a00 */
[----:B-1----:R2:W5:Y:S01]  /*0200*/  LDG.E R69, desc[UR38][R2.64] ;  /* 0x0000002602457981 */ /* 0x002562000c1e1900 */
[----:B------:R-:W-:Y:S05]  /*0210*/  BRA `(.L_x_2) ;  /* 0x0000000000087947 */ /* 0x000fea0003800000 */
.L_x_3:
[----:B------:R-:W2:Y:S02]  /*0220*/  LDCU UR4, c[0x0][0x8a0] ;  /* 0x00011400ff0477ac */ /* 0x000ea40008000800 */
[----:B--2---:R-:W-:Y:S02]  /*0230*/  MOV R69, UR4 ;  /* 0x0000000400457c02 */ /* 0x004fe40008000f00 */
.L_x_2:
[----:B------:R-:W-:Y:S01]  /*0240*/  IMAD.U32 R0, RZ, RZ, UR8 ;  /* 0x00000008ff007e24 */ /* 0x000fe2000f8e00ff */
[----:B------:R-:W-:Y:S04]  /*0250*/  BSSY.RECONVERGENT B0, `(.L_x_4) ;  /* 0x000000c000007945 */ /* 0x000fe80003800200 */
[C---:B------:R-:W-:Y:S02]  /*0260*/  ISETP.NE.OR P1, PT, R0.reuse, 0x1, !P5 ;  /* 0x000000010000780c */ /* 0x040fe40006f25670 */
[----:B------:R-:W-:-:S11]  /*0270*/  ISETP.NE.OR P0, PT, R0, 0x3, !P5 ;  /* 0x000000030000780c */ /* 0x000fd60006f05670 */
[----:B------:R-:W-:Y:S05]  /*0280*/  @P1 BRA `(.L_x_5) ;  /* 0x0000000000201947 */ /* 0x000fea0003800000 */
[----:B------:R-:W3:Y:S02]  /*0290*/  LDCU.64 UR4, c[0x0][0x348] ;  /* 0x00006900ff0477ac */ /* 0x000ee40008000a00 */
[----:B---3--:R-:W-:Y:S02]  /*02a0*/  UIADD3 UR10, UP1, UPT, UR4, 0x80, URZ ;  /* 0x00000080040a7890 */ /* 0x008fe4000ff3e0ff */
[----:B------:R-:W-:Y:S02]  /*02b0*/  UIADD3 UR4, UP0, UPT, UR4, 0x180, URZ ;  /* 0x0000018004047890 */ /* 0x000fe4000ff1e0ff */
[----:B------:R-:W-:Y:S02]  /*02c0*/  UIADD3.X UR11, UPT, UPT, URZ, UR5, URZ, UP1, !UPT ;  /* 0x00000005ff0b7290 */ /* 0x000fe40008ffe4ff */
[----:B------:R-:W-:-:S07]  /*02d0*/  UIADD3.X UR5, UPT, UPT, URZ, UR5, URZ, UP0, !UPT ;  /* 0x00000005ff057290 */ /* 0x000fce00087fe4ff */
[----:B------:R3:W-:Y:S02]  /*02e0*/  UTMACCTL.PF [UR10] ;  /* 0x000000000a0079b9 */ /* 0x0007e40008040000 */
[----:B------:R3:W-:Y:S02]  /*02f0*/  UTMACCTL.PF [UR4] ;  /* 0x00000000040079b9 */ /* 0x0007e40008040000 */
[----:B---3--:R-:W-:Y:S01]  /*0300*/  NOP ;  /* 0x0000000000007918 */ /* 0x008fe20000000000 */
.L_x_5:
[----:B------:R-:W-:Y:S05]  /*0310*/  BSYNC.RECONVERGENT B0 ;  /* 0x0000000000007941 */ /* 0x000fea0003800200 */
.L_x_4:
[----:B------:R-:W-:Y:S04]  /*0320*/  BSSY.RECONVERGENT B0, `(.L_x_6) ;  /* 0x000000a000007945 */ /* 0x000fe80003800200 */
        /* <DEDUP_REMOVED lines=9> */
.L_x_7:
[----:B------:R-:W-:Y:S05]  /*03c0*/  BSYNC.RECONVERGENT B0 ;  /* 0x0000000000007941 */ /* 0x000fea0003800200 */
.L_x_6:
[----:B------:R-:W3:Y:S01]  /*03d0*/  LDCU.64 UR4, c[0x0][0x888] ;  /* 0x00011100ff0477ac */ /* 0x000ee20008000a00 */
[----:B------:R-:W-:Y:S02]  /*03e0*/  UISETP.EQ.U32.AND UP0, UPT, UR6, URZ, UPT ;  /* 0x000000ff0600728c */ /* 0x000fe4000bf02070 */
[----:B------:R-:W-:Y:S02]  /*03f0*/  UPLOP3.LUT UP3, UPT, UPT, UPT, UPT, 0x40, 0x4 ;  /* 0x000000000004789c */ /* 0x000fe40003f6e870 */
[----:B---3--:R-:W-:-:S04]  /*0400*/  UISETP.NE.U32.AND UP1, UPT, UR4, URZ, UPT ;  /* 0x000000ff0400728c */ /* 0x008fc8000bf25070 */
[----:B------:R-:W-:-:S04]  /*0410*/  UISETP.NE.AND.EX UP1, UPT, UR5, URZ, UPT, UP1 ;  /* 0x000000ff0500728c */ /* 0x000fc8000bf25310 */
[----:B------:R-:W-:-:S04]  /*0420*/  UISETP.EQ.OR.EX UP4, UPT, UR7, URZ, !UP1, UP0 ;  /* 0x000000ff0700728c */ /* 0x000fc8000cf82700 */
[----:B------:R-:W-:-:S05]  /*0430*/  UP2UR UR45, UPR, URZ, 0x10 ;  /* 0x00000010ff2d7883 */ /* 0x000fca0008000000 */
[----:B------:R-:W-:Y:S07]  /*0440*/  BRA.U !UP4, `(.L_x_8) ;  /* 0x000000010c147547 */ /* 0x000fee000b800000 */
[----:B------:R-:W-:Y:S01]  /*0450*/  PLOP3.LUT P1, PT, PT, PT, UP2, 0x80, 0x8 ;  /* 0x000000000008781c */ /* 0x000fe20003f2f028 */
[----:B------:R-:W-:-:S12]  /*0460*/  UPLOP3.LUT UP3, UPT, UPT, UPT, UP1, 0x40, 0x4 ;  /* 0x000000000004789c */ /* 0x000fd80003f6e810 */
[----:B-----5:R-:W-:-:S13]  /*0470*/  @!P1 FSETP.EQ.AND P0, PT, R81, RZ, PT ;  /* 0x000000ff5100920b */ /* 0x020fda0003f02000 */
[----:B------:R-:W-:Y:S01]  /*0480*/  @!P1 VOTEU.ANY UP0, P0 ;  /* 0x0000000000ff9886 */ /* 0x000fe20000000100 */
[----:B------:R-:W-:-:S11]  /*0490*/  @!UP2 UPLOP3.LUT UP3, UPT, UPT, UPT, UP0, 0x80, 0x8 ;  /* 0x000000000008a89c */ /* 0x000fd60003f6f000 */
.L_x_8:
[----:B-12---:R-:W1:Y:S01]  /*04a0*/  SHFL.IDX PT, R2, R132, RZ, 0x1f ;  /* 0x00001fff84027589 */ /* 0x006e6200000e0000 */
[----:B------:R-:W-:-:S04]  /*04b0*/  UISETP.NE.AND UP0, UPT, UR8, 0x2, UPT ;  /* 0x000000020800788c */ /* 0x000fc8000bf05270 */
[----:B------:R-:W-:Y:S01]  /*04c0*/  USEL UR6, URZ, 0x1, UP0 ;  /* 0x00000001ff067887 */ /* 0x000fe20008000000 */
[----:B-1----:R-:W-:-:S13]  /*04d0*/  ISETP.NE.AND P0, PT, R2, RZ, PT ;  /* 0x000000ff0200720c */ /* 0x002fda0003f05270 */
[----:B------:R-:W-:Y:S05]  /*04e0*/  @P0 BRA `(.L_x_9) ;  /* 0x0000000000580947 */ /* 0x000fea0003800000 */
[----:B------:R-:W1:Y:S01]  /*04f0*/  S2UR UR5, SR_CgaCtaId ;  /* 0x00000000000579c3 */ /* 0x000e620000008800 */
[----:B------:R-:W-:Y:S01]  /*0500*/  UMOV UR7, 0x400 ;  /* 0x0000040000077882 */ /* 0x000fe20000000000 */
[----:B------:R-:W-:Y:S01]  /*0510*/  UMOV UR4, 0x1 ;  /* 0x0000000100047882 */ /* 0x000fe20000000000 */
[----:B------:R-:W-:Y:S01]  /*0520*/  ELECT P0, URZ, PT ;  /* 0x0000000000ff782f */ /* 0x000fe20003800000 */
[----:B------:R-:W-:-:S04]  /*0530*/  UIADD3 UR10, UPT, UPT, -UR4, 0x100000, URZ ;  /* 0x00100000040a7890 */ /* 0x000fc8000fffe1ff */
[----:B------:R-:W-:Y:S02]  /*0540*/  USHF.L.U32 UR11, UR10, 0xb, URZ ;  /* 0x0000000b0a0b7899 */ /* 0x000fe400080006ff */
[----:B------:R-:W-:Y:S02]  /*0550*/  USHF.L.U32 UR10, UR10, 0x1, URZ ;  /* 0x000000010a0a7899 */ /* 0x000fe400080006ff */
[----:B-1----:R-:W-:Y:S01]  /*0560*/  ULEA UR5, UR5, UR7, 0x18 ;  /* 0x0000000705057291 */ /* 0x002fe2000f8ec0ff */
[----:B------:R-:W1:Y:S11]  /*0570*/  FENCE.VIEW.ASYNC.S ;  /* 0x00000000000073c6 */ /* 0x000e760000000000 */
[----:B-1----:R1:W2:Y:S01]  /*0580*/  SYNCS.EXCH.64 URZ, [UR5], UR10 ;  /* 0x0000000a05ff75b2 */ /* 0x0022a20008000100 */
[----:B------:R1:W3:Y:S01]  /*0590*/  SYNCS.EXCH.64 URZ, [UR5+0x30], UR10 ;  /* 0x0000300a05ff75b2 */ /* 0x0002e20008000100 */
[----:B------:R1:W4:Y:S01]  /*05a0*/  SYNCS.EXCH.64 URZ, [UR5+0x8], UR10 ;  /* 0x0000080a05ff75b2 */ /* 0x0003220008000100 */
[----:B------:R1:W1:Y:S01]  /*05b0*/  SYNCS.EXCH.64 URZ, [UR5+0x38], UR10 ;  /* 0x0000380a05ff75b2 */ /* 0x0002620008000100 */
        /* <DEDUP_REMOVED lines=8> */
[----:B------:R-:W-:Y:S01]  /*0640*/  NOP ;  /* 0x0000000000007918 */ /* 0x000fe20000000000 */
.L_x_9:
[----:B------:R-:W2:Y:S01]  /*0650*/  SHFL.IDX PT, R2, R132, RZ, 0x1f ;  /* 0x00001fff84027589 */ /* 0x000ea200000e0000 */
[----:B------:R-:W-:Y:S01]  /*0660*/  NOP ;  /* 0x0000000000007918 */ /* 0x000fe20000000000 */
[----:B--2---:R-:W-:-:S13]  /*0670*/  ISETP.NE.AND P0, PT, R2, 0x1, PT ;  /* 0x000000010200780c */ /* 0x004fda0003f05270 */
[----:B------:R-:W-:Y:S05]  /*0680*/  @P0 BRA `(.L_x_10) ;  /* 0x0000000000580947 */ /* 0x000fea0003800000 */
[----:B------:R-:W2:Y:S01]  /*0690*/  S2UR UR7, SR_CgaCtaId ;  /* 0x00000000000779c3 */ /* 0x000ea20000008800 */
[----:B------:R-:W-:Y:S01]  /*06a0*/  UMOV UR9, 0x400 ;  /* 0x0000040000097882 */ /* 0x000fe20000000000 */
[----:B-1----:R-:W-:Y:S01]  /*06b0*/  UMOV UR5, 0x20 ;  /* 0x0000002000057882 */ /* 0x002fe20000000000 */
[----:B------:R-:W-:Y:S01]  /*06c0*/  UMOV UR4, 0x80 ;  /* 0x0000008000047882 */ /* 0x000fe20000000000 */
[----:B------:R-:W-:-:S04]  /*06d0*/  UIADD3 UR10, UPT, UPT, -UR5, 0x100000, URZ ;  /* 0x00100000050a7890 */ /* 0x000fc8000fffe1ff */
[----:B------:R-:W-:Y:S02]  /*06e0*/  USHF.L.U32 UR11, UR10, 0xb, URZ ;  /* 0x0000000b0a0b7899 */ /* 0x000fe400080006ff */
[----:B------:R-:W-:Y:S02]  /*06f0*/  USHF.L.U32 UR10, UR10, 0x1, URZ ;  /* 0x000000010a0a7899 */ /* 0x000fe400080006ff */
[----:B------:R-:W-:-:S04]  /*0700*/  UIADD3 UR4, UPT, UPT, -UR4, 0x100000, URZ ;  /* 0x0010000004047890 */ /* 0x000fc8000fffe1ff */
[----:B------:R-:W-:Y:S02]  /*0710*/  USHF.L.U32 UR5, UR4, 0xb, URZ ;  /* 0x0000000b04057899 */ /* 0x000fe400080006ff */
[----:B------:R-:W-:Y:S01]  /*0720*/  USHF.L.U32 UR4, UR4, 0x1, URZ ;  /* 0x0000000104047899 */ /* 0x000fe200080006ff */
[----:B------:R-:W-:Y:S01]  /*0730*/  ELECT P0, URZ, PT ;  /* 0x0000000000ff782f */ /* 0x000fe20003800000 */
[----:B--2---:R-:W-:Y:S01]  /*0740*/  ULEA UR7, UR7, UR9, 0x18 ;  /* 0x0000000907077291 */ /* 0x004fe2000f8ec0ff */
[----:B------:R-:W1:Y:S11]  /*0750*/  FENCE.VIEW.ASYNC.S ;  /* 0x00000000000073c6 */ /* 0x000e760000000000 */
[----:B-1----:R2:W1:Y:S01]  /*0760*/  SYNCS.EXCH.64 URZ, [UR7+0x60], UR10 ;  /* 0x0000600a07ff75b2 */ /* 0x0024620008000100 */
[----:B------:R2:W1:Y:S01]  /*0770*/  SYNCS.EXCH.64 URZ, [UR7+0x80], UR4 ;  /* 0x0000800407ff75b2 */ /* 0x0004620008000100 */
[----:B------:R2:W1:Y:S01]  /*0780*/  SYNCS.EXCH.64 URZ, [UR7+0x68], UR10 ;  /* 0x0000680a07ff75b2 */ /* 0x0004620008000100 */
[----:B------:R2:W1:Y:S01]  /*0790*/  SYNCS.EXCH.64 URZ, [UR7+0x88], UR4 ;  /* 0x0000880407ff75b2 */ /* 0x0004620008000100 */
[----:B------:R2:W1:Y:S01]  /*07a0*/  SYNCS.EXCH.64 URZ, [UR7+0x70], UR10 ;  /* 0x0000700a07ff75b2 */ /* 0x0004620008000100 */
[----:B------:R2:W1:Y:S01]  /*07b0*/  SYNCS.EXCH.64 URZ, [UR7+0x90], UR4 ;  /* 0x0000900407ff75b2 */ /* 0x0004620008000100 */
[----:B------:R2:W1:Y:S01]  /*07c0*/  SYNCS.EXCH.64 URZ, [UR7+0x78], UR10 ;  /* 0x0000780a07ff75b2 */ /* 0x0004620008000100 */
[----:B------:R2:W1:Y:S02]  /*07d0*/  SYNCS.EXCH.64 URZ, [UR7+0x98], UR4 ;  /* 0x0000980407ff75b2 */ /* 0x0004640008000100 */
[----:B--2---:R-:W-:Y:S01]  /*07e0*/  NOP ;  /* 0x0000000000007918 */ /* 0x004fe20000000000 */
.L_x_10:
[----:B------:R-:W2:Y:S01]  /*07f0*/  SHFL.IDX PT, R2, R132, RZ, 0x1f ;  /* 0x00001fff84027589 */ /* 0x000ea200000e0000 */
[----:B------:R-:W-:Y:S01]  /*0800*/  NOP ;  /* 0x0000000000007918 */ /* 0x000fe20000000000 */
[----:B--2---:R-:W-:-:S13]  /*0810*/  ISETP.NE.AND P0, PT, R2, 0x3, PT ;  /* 0x000000030200780c */ /* 0x004fda0003f05270 */
[----:B------:R-:W-:Y:S05]  /*0820*/  @P0 BRA `(.L_x_11) ;  /* 0x0000000000300947 */ /* 0x000fea0003800000 */
[----:B-1----:R-:W1:Y:S01]  /*0830*/  S2UR UR5, SR_CgaCtaId ;  /* 0x00000000000579c3 */ /* 0x002e620000008800 */
        /* <DEDUP_REMOVED lines=8> */
[----:B-1----:R2:W1:Y:S01]  /*08c0*/  SYNCS.EXCH.64 URZ, [UR5+0xa0], UR10 ;  /* 0x0000a00a05ff75b2 */ /* 0x0024620008000100 */
[----:B------:R2:W1:Y:S02]  /*08d0*/  SYNCS.EXCH.64 URZ, [UR5+0xa8], UR10 ;  /* 0x0000a80a05ff75b2 */ /* 0x0004640008000100 */
[----:B--2---:R-:W-:Y:S01]  /*08e0*/  NOP ;  /* 0x0000000000007918 */ /* 0x004fe20000000000 */
.L_x_11:
[----:B------:R-:W2:Y:S01]  /*08f0*/  SHFL.IDX PT, R2, R132, RZ, 0x1f ;  /* 0x00001fff84027589 */ /* 0x000ea200000e0000 */
[----:B------:R-:W-:Y:S01]  /*0900*/  NOP ;  /* 0x0000000000007918 */ /* 0x000fe20000000000 */
[----:B--2---:R-:W-:-:S13]  /*0910*/  ISETP.NE.AND P0, PT, R2, 0x4, PT ;  /* 0x000000040200780c */ /* 0x004fda0003f05270 */
[----:B------:R-:W-:Y:S05]  /*0920*/  @P0 BRA `(.L_x_12) ;  /* 0x00000000004c0947 */ /* 0x000fea0003800000 */
[----:B-1----:R-:W1:Y:S01]  /*0930*/  S2UR UR5, SR_CgaCtaId ;  /* 0x00000000000579c3 */ /* 0x002e620000008800 */
[----:B------:R-:W-:Y:S01]  /*0940*/  UMOV UR9, 0xe0 ;  /* 0x000000e000097882 */ /* 0x000fe20000000000 */
[----:B------:R-:W-:Y:S01]  /*0950*/  UMOV UR7, 0x400 ;  /* 0x0000040000077882 */ /* 0x000fe20000000000 */
[----:B------:R-:W-:Y:S01]  /*0960*/  USEL UR9, UR9, 0x100, UP3 ;  /* 0x0000010009097887 */ /* 0x000fe20009800000 */
[----:B------:R-:W-:Y:S01]  /*0970*/  UMOV UR4, 0x1 ;  /* 0x0000000100047882 */ /* 0x000fe20000000000 */
[----:B------:R-:W-:Y:S01]  /*0980*/  ELECT P0, URZ, PT ;  /* 0x0000000000ff782f */ /* 0x000fe20003800000 */
[----:B------:R-:W-:-:S04]  /*0990*/  UIADD3 UR10, UPT, UPT, -UR4, 0x100000, URZ ;  /* 0x00100000040a7890 */ /* 0x000fc8000fffe1ff */
[----:B------:R-:W-:Y:S02]  /*09a0*/  USHF.L.U32 UR11, UR10, 0xb, URZ ;  /* 0x0000000b0a0b7899 */ /* 0x000fe400080006ff */
[----:B------:R-:W-:Y:S02]  /*09b0*/  USHF.L.U32 UR10, UR10, 0x1, URZ ;  /* 0x000000010a0a7899 */ /* 0x000fe400080006ff */
[----:B------:R-:W-:-:S04]  /*09c0*/  UIADD3 UR12, UPT, UPT, -UR9, 0x100000, URZ ;  /* 0x00100000090c7890 */ /* 0x000fc8000fffe1ff */
[----:B------:R-:W-:Y:S02]  /*09d0*/  USHF.L.U32 UR13, UR12, 0xb, URZ ;  /* 0x0000000b0c0d7899 */ /* 0x000fe400080006ff */
[----:B------:R-:W-:Y:S02]  /*09e0*/  USHF.L.U32 UR12, UR12, 0x1, URZ ;  /* 0x000000010c0c7899 */ /* 0x000fe400080006ff */
[----:B-1----:R-:W-:Y:S01]  /*09f0*/  ULEA UR5, UR5, UR7, 0x18 ;  /* 0x0000000705057291 */ /* 0x002fe2000f8ec0ff */
[----:B------:R-:W1:Y:S11]  /*0a00*/  FENCE.VIEW.ASYNC.S ;  /* 0x00000000000073c6 */ /* 0x000e760000000000 */
[----:B-1----:R2:W1:Y:S01]  /*0a10*/  SYNCS.EXCH.64 URZ, [UR5+0xb0], UR10 ;  /* 0x0000b00a05ff75b2 */ /* 0x0024620008000100 */
[----:B------:R2:W1:Y:S01]  /*0a20*/  SYNCS.EXCH.64 URZ, [UR5+0xc0], UR12 ;  /* 0x0000c00c05ff75b2 */ /* 0x0004620008000100 */
[----:B------:R2:W1:Y:S01]  /*0a30*/  SYNCS.EXCH.64 URZ, [UR5+0xb8], UR10 ;  /* 0x0000b80a05ff75b2 */ /* 0x0004620008000100 */
[----:B------:R2:W1:Y:S02]  /*0a40*/  SYNCS.EXCH.64 URZ, [UR5+0xc8], UR12 ;  /* 0x0000c80c05ff75b2 */ /* 0x0004640008000100 */
[----:B--2---:R-:W-:Y:S01]  /*0a50*/  NOP ;  /* 0x0000000000007918 */ /* 0x004fe20000000000 */
.L_x_12:
        /* <DEDUP_REMOVED lines=26> */
.L_x_13:
        /* <DEDUP_REMOVED lines=18> */
.L_x_14:
[----:B-1----:R-:W1:Y:S01]  /*0d20*/  S2UR UR5, SR_CTAID.X ;  /* 0x00000000000579c3 */ /* 0x002e620000002500 */
[----:B------:R-:W-:-:S05]  /*0d30*/  CS2R.32 R112, SR_CgaSize ;  /* 0x0000000000707805 */ /* 0x000fca0000008a00 */
[----:B------:R-:W-:-:S05]  /*0d40*/  IMAD R112, R112, -0xa0, RZ ;  /* 0xffffff6070707824 */ /* 0x000fca00078e02ff */
[----:B------:R-:W-:-:S14]  /*0d50*/  R2UR UR9, R112 ;  /* 0x00000000700972ca */ /* 0x000fdc00000e0000 */
[----:B------:R-:W2:Y:S01]  /*0d60*/  LDCU UR9, c[0x0][UR9+0x2b0] ;  /* 0x00005600090977ac */ /* 0x000ea20008000800 */
[----:B------:R-:W-:Y:S01]  /*0d70*/  NOP ;  /* 0x0000000000007918 */ /* 0x000fe20000000000 */
[----:B------:R-:W-:-:S05]  /*0d80*/  CS2R.32 R112, SR_CgaSize ;  /* 0x0000000000707805 */ /* 0x000fca0000008a00 */
[----:B------:R-:W-:-:S05]  /*0d90*/  IMAD R112, R112, -0xa0, RZ ;  /* 0xffffff6070707824 */ /* 0x000fca00078e02ff */
[----:B------:R-:W-:-:S14]  /*0da0*/  R2UR UR7, R112 ;  /* 0x00000000700772ca */ /* 0x000fdc00000e0000 */
[----:B------:R-:W3:Y:S01]  /*0db0*/  LDCU UR7, c[0x0][UR7+0x2b4] ;  /* 0x00005680070777ac */ /* 0x000ee20008000800 */
[----:B------:R-:W4:Y:S08]  /*0dc0*/  S2UR UR4, SR_CTAID.Y ;  /* 0x00000000000479c3 */ /* 0x000f300000002600 */
[----:B------:R-:W3:Y:S01]  /*0dd0*/  LDC R9, c[0x0][0xb24] ;  /* 0x0002c900ff097b82 */ /* 0x000ee20000000800 */
[----:B-1----:R-:W-:-:S02]  /*0de0*/  I2FP.F32.U32 R5, UR5 ;  /* 0x0000000500057c45 */ /* 0x002fc40008201000 */
[----:B------:R-:W-:-:S05]  /*0df0*/  CS2R.32 R3, SR_CgaSize ;  /* 0x0000000000037805 */ /* 0x000fca0000008a00 */
[----:B------:R-:W-:-:S06]  /*0e00*/  IMAD R3, R3, -0xa0, RZ ;  /* 0xffffff6003037824 */ /* 0x000fcc00078e02ff */
[----:B------:R-:W1:Y:S01]  /*0e10*/  LDC R3, c[0x0][R3+0x2a0] ;  /* 0x0000a80003037b82 */ /* 0x000e620000000800 */
[----:B------:R-:W-:Y:S01]  /*0e20*/  MOV R111, UR5 ;  /* 0x00000005006f7c02 */ /* 0x000fe20008000f00 */
[----:B--2---:R-:W-:Y:S01]  /*0e30*/  FMUL R5, R5, UR9 ;  /* 0x0000000905057c20 */ /* 0x004fe20008400000 */
[----:B----4-:R-:W-:Y:S02]  /*0e40*/  I2FP.F32.U32 R4, UR4 ;  /* 0x0000000400047c45 */ /* 0x010fe40008201000 */
[----:B------:R-:W-:-:S05]  /*0e50*/  CS2R.32 R2, SR_CgaSize ;  /* 0x0000000000027805 */ /* 0x000fca0000008a00 */
[----:B------:R-:W-:-:S06]  /*0e60*/  IMAD R2, R2, -0xa0, RZ ;  /* 0xffffff6002027824 */ /* 0x000fcc00078e02ff */
[----:B------:R-:W2:Y:S01]  /*0e70*/  LDC R2, c[0x0][R2+0x2a4] ;  /* 0x0000a90002027b82 */ /* 0x000ea20000000800 */
[----:B------:R-:W4:Y:S01]  /*0e80*/  F2I.U32.TRUNC.NTZ R108, R5 ;  /* 0x00000005006c7305 */ /* 0x000f22000020f000 */
[----:B------:R-:W-:Y:S01]  /*0e90*/  MOV R112, UR4 ;  /* 0x0000000400707c02 */ /* 0x000fe20008000f00 */
[----:B---3--:R-:W-:-:S05]  /*0ea0*/  FMUL R4, R4, UR7 ;  /* 0x0000000704047c20 */ /* 0x008fca0008400000 */
[----:B------:R-:W-:Y:S01]  /*0eb0*/  BAR.SYNC.DEFER_BLOCKING 0x0 ;  /* 0x0000000000007b1d */ /* 0x000fe20000010000 */
[----:B------:R-:W-:-:S05]  /*0ec0*/  ISETP.GE.AND P0, PT, R9, 0x1, PT ;  /* 0x000000010900780c */ /* 0x000fca0003f06270 */
[----:B------:R-:W3:Y:S02]  /*0ed0*/  F2I.U32.TRUNC.NTZ R87, R4 ;  /* 0x0000000400577305 */ /* 0x000ee4000020f000 */
[----:B------:R-:W2:Y:S01]  /*0ee0*/  S2UR UR36, SR_CTAID.Z ;  /* 0x00000000002479c3 */ /* 0x000ea20000002700 */
[----:B----4-:R-:W-:-:S05]  /*0ef0*/  IADD3 R108, PT, PT, -R108, RZ, RZ ;  /* 0x000000ff6c6c7210 */ /* 0x010fca0007ffe1ff */
[----:B-1----:R-:W-:Y:S01]  /*0f00*/  IMAD R108, R3, R108, UR5 ;  /* 0x00000005036c7e24 */ /* 0x002fe2000f8e026c */
[----:B---3--:R-:W-:-:S05]  /*0f10*/  IADD3 R87, PT, PT, -R87, RZ, RZ ;  /* 0x000000ff57577210 */ /* 0x008fca0007ffe1ff */
[----:B--2---:R-:W-:Y:S01]  /*0f20*/  IMAD R87, R2, R87, UR4 ;  /* 0x0000000402577e24 */ /* 0x004fe2000f8e0257 */
[----:B------:R-:W-:Y:S06]  /*0f30*/  @!P0 BRA `(.L_x_15) ;  /* 0x0000000000b88947 */ /* 0x000fec0003800000 */
[----:B------:R-:W1:Y:S01]  /*0f40*/  LDC.64 R4, c[0x0][0xb18] ;  /* 0x0002c600ff047b82 */ /* 0x000e620000000a00 */
[----:B------:R-:W-:-:S07]  /*0f50*/  ISETP.NE.AND P0, PT, R9, 0x1, PT ;  /* 0x000000010900780c */ /* 0x000fce0003f05270 */
[----:B------:R-:W2:Y:S08]  /*0f60*/  LDC R10, c[0x0][0xb0c] ;  /* 0x0002c300ff0a7b82 */ /* 0x000eb00000000800 */
[----:B------:R-:W3:Y:S08]  /*0f70*/  LDC R11, c[0x0][0x370] ;  /* 0x0000dc00ff0b7b82 */ /* 0x000ef00000000800 */
[----:B------:R-:W4:Y:S01]  /*0f80*/  LDC R12, c[0x0][0x374] ;  /* 0x0000dd00ff0c7b82 */ /* 0x000f220000000800 */
[----:B-1----:R-:W-:-:S07]  /*0f90*/  ISETP.NE.AND P1, PT, R4, 0x1, PT ;  /* 0x000000010400780c */ /* 0x002fce0003f25270 */
[----:B------:R-:W3:Y:S01]  /*0fa0*/  LDC.64 R6, c[0x0][0xb10] ;  /* 0x0002c400ff067b82 */ /* 0x000ee20000000a00 */
[----:B--2---:R-:W-:-:S07]  /*0fb0*/  ISETP.NE.AND P2, PT, R10, 0x1, PT ;  /* 0x000000010a00780c */ /* 0x004fce0003f45270 */
[----:B------:R-:W1:Y:S08]  /*0fc0*/  LDC R8, c[0x0][0xb20] ;  /* 0x0002c800ff087b82 */ /* 0x000e700000000800 */
[----:B------:R-:W2:Y:S01]  /*0fd0*/  LDC.64 R2, c[0x0][0xb28] ;  /* 0x0002ca00ff027b82 */ /* 0x000ea20000000a00 */
[----:B----4-:R-:W-:-:S04]  /*0fe0*/  IMAD.HI.U32 R13, R12, R5, RZ ;  /* 0x000000050c0d7227 */ /* 0x010fc800078e00ff */
[----:B------:R-:W-:-:S04]  /*0ff0*/  IMAD.HI.U32 R5, R112, R5, RZ ;  /* 0x0000000570057227 */ /* 0x000fc800078e00ff */
[----:B---3--:R-:W-:-:S04]  /*1000*/  IMAD.HI.U32 R14, R11, R6, RZ ;  /* 0x000000060b0e7227 */ /* 0x008fc800078e00ff */
[C---:B------:R-:W-:Y:S01]  /*1010*/  IMAD.HI.U32 R16, R111.reuse, R6, RZ ;  /* 0x000000066f107227 */ /* 0x040fe200078e00ff */
[-C--:B------:R-:W-:Y:S02]  /*1020*/  @P2 SHF.R.U32.HI R11, RZ, R7.reuse, R14 ;  /* 0x00000007ff0b2219 */ /* 0x080fe4000001160e */
[-C--:B-1----:R-:W-:Y:S02]  /*1030*/  @P1 SHF.R.U32.HI R12, RZ, R8.reuse, R13 ;  /* 0x00000008ff0c1219 */ /* 0x082fe4000001160d */
[----:B------:R-:W-:Y:S02]  /*1040*/  SHF.R.U32.HI R5, RZ, R8, R5 ;  /* 0x00000008ff057219 */ /* 0x000fe40000011605 */
[----:B------:R-:W-:Y:S02]  /*1050*/  SHF.R.U32.HI R16, RZ, R7, R16 ;  /* 0x00000007ff107219 */ /* 0x000fe40000011610 */
[----:B------:R-:W-:Y:S01]  /*1060*/  SEL R5, R112, R5, !P1 ;  /* 0x0000000570057207 */ /* 0x000fe20004800000 */
[----:B--2---:R-:W-:Y:S01]  /*1070*/  IMAD.HI.U32 R14, R12, R2, RZ ;  /* 0x000000020c0e7227 */ /* 0x004fe200078e00ff */
[----:B------:R-:W-:-:S02]  /*1080*/  SEL R7, R111, R16, !P2 ;  /* 0x000000106f077207 */ /* 0x000fc40005000000 */
[----:B------:R-:W-:Y:S01]  /*1090*/  IADD3 R13, PT, PT, -R5, RZ, RZ ;  /* 0x000000ff050d7210 */ /* 0x000fe20007ffe1ff */
[----:B------:R-:W-:Y:S01]  /*10a0*/  IMAD.HI.U32 R6, R11, R2, RZ ;  /* 0x000000020b067227 */ /* 0x000fe200078e00ff */
[----:B------:R-:W-:-:S03]  /*10b0*/  @P0 SHF.R.U32.HI R12, RZ, R3, R14 ;  /* 0x00000003ff0c0219 */ /* 0x000fc6000001160e */
[----:B------:R-:W-:Y:S01]  /*10c0*/  IMAD R13, R4, R13, R112 ;  /* 0x0000000d040d7224 */ /* 0x000fe200078e0270 */
[----:B------:R-:W-:Y:S01]  /*10d0*/  @P0 SHF.R.U32.HI R11, RZ, R3, R6 ;  /* 0x00000003ff0b0219 */ /* 0x000fe20000011606 */
[----:B------:R-:W-:-:S04]  /*10e0*/  IMAD R12, R12, R9, RZ ;  /* 0x000000090c0c7224 */ /* 0x000fc800078e02ff */
[----:B------:R-:W-:Y:S01]  /*10f0*/  IMAD R6, R11, R9, RZ ;  /* 0x000000090b067224 */ /* 0x000fe200078e02ff */
[----:B------:R-:W-:-:S04]  /*1100*/  ISETP.GE.AND P1, PT, R5, R12, PT ;  /* 0x0000000c0500720c */ /* 0x000fc80003f26270 */
[----:B------:R-:W-:Y:S01]  /*1110*/  ISETP.GE.OR P1, PT, R7, R6, P1 ;  /* 0x000000060700720c */ /* 0x000fe20000f26670 */
[----:B------:R-:W-:-:S05]  /*1120*/  IMAD.HI.U32 R6, R5, R2, RZ ;  /* 0x0000000205067227 */ /* 0x000fca00078e00ff */
[----:B------:R-:W-:-:S04]  /*1130*/  SHF.R.U32.HI R6, RZ, R3, R6 ;  /* 0x00000003ff067219 */ /* 0x000fc80000011606 */
[----:B------:R-:W-:-:S03]  /*1140*/  SEL R6, R5, R6, !P0 ;  /* 0x0000000605067207 */ /* 0x000fc60004000000 */
[----:B------:R-:W-:Y:S01]  /*1150*/  @!P1 IMAD.HI.U32 R8, R7, R2, RZ ;  /* 0x0000000207089227 */ /* 0x000fe200078e00ff */
[----:B------:R-:W-:-:S04]  /*1160*/  IADD3 R2, PT, PT, -R6, RZ, RZ ;  /* 0x000000ff06027210 */ /* 0x000fc80007ffe1ff */
[----:B------:R-:W-:Y:S01]  /*1170*/  @!P1 SHF.R.U32.HI R8, RZ, R3, R8 ;  /* 0x00000003ff089219 */ /* 0x000fe20000011608 */
[----:B------:R-:W-:-:S03]  /*1180*/  IMAD R2, R9, R2, R5 ;  /* 0x0000000209027224 */ /* 0x000fc600078e0205 */
[----:B------:R-:W-:-:S05]  /*1190*/  @!P1 SEL R3, R7, R8, !P0 ;  /* 0x0000000807039207 */ /* 0x000fca0004000000 */
[--C-:B------:R-:W-:Y:S02]  /*11a0*/  @!P1 IMAD.IADD R6, R6, 0x1, -R3.reuse ;  /* 0x0000000106069824 */ /* 0x100fe400078e0a03 */
[----:B------:R-:W-:Y:S01]  /*11b0*/  @!P1 IMAD R3, R2, R11, R3 ;  /* 0x0000000b02039224 */ /* 0x000fe200078e0203 */
[----:B------:R-:W-:Y:S01]  /*11c0*/  IADD3 R2, PT, PT, -R7, RZ, RZ ;  /* 0x000000ff07027210 */ /* 0x000fe20007ffe1ff */
[----:B------:R-:W-:Y:S02]  /*11d0*/  @!P1 IMAD R5, R6, R9, R7 ;  /* 0x0000000906059224 */ /* 0x000fe400078e0207 */
[----:B------:R-:W-:Y:S02]  /*11e0*/  @!P1 IMAD.MOV.U32 R7, RZ, RZ, R3 ;  /* 0x000000ffff079224 */ /* 0x000fe400078e0003 */
[----:B------:R-:W-:Y:S02]  /*11f0*/  IMAD R2, R10, R2, R111 ;  /* 0x000000020a027224 */ /* 0x000fe400078e026f */
[----:B------:R-:W-:-:S02]  /*1200*/  IMAD R112, R5, R4, R13 ;  /* 0x0000000405707224 */ /* 0x000fc400078e020d */
[----:B------:R-:W-:Y:S02]  /*1210*/  IMAD R111, R7, R10, R2 ;  /* 0x0000000a076f7224 */ /* 0x000fe400078e0202 */
.L_x_15:
[----:B------:R-:W1:Y:S01]  /*1220*/  LDCU UR4, c[0x0][0xb30] ;  /* 0x00016600ff0477ac */ /* 0x000e620008000800 */
[----:B------:R-:W2:Y:S08]  /*1230*/  S2UR UR37, SR_CgaCtaId ;  /* 0x00000000002579c3 */ /* 0x000eb00000008800 */
[----:B------:R-:W3:Y:S01]  /*1240*/  LDC R66, c[0x0][0xb24] ;  /* 0x0002c900ff427b82 */ /* 0x000ee20000000800 */
[----:B-1----:R-:W-:-:S09]  /*1250*/  UISETP.NE.AND UP0, UPT, UR4, 0x1, UPT ;  /* 0x000000010400788c */ /* 0x002fd2000bf05270 */
[----:B--2---:R-:W-:Y:S05]  /*1260*/  BRA.U UP0, `(.L_x_16) ;  /* 0x0000000100407547 */ /* 0x004fea000b800000 */
[----:B------:R-:W1:Y:S08]  /*1270*/  LDC.64 R4, c[0x0][0xb10] ;  /* 0x0002c400ff047b82 */ /* 0x000e700000000a00 */
[----:B------:R-:W2:Y:S08]  /*1280*/  LDC.64 R2, c[0x0][0xb18] ;  /* 0x0002c600ff027b82 */ /* 0x000eb00000000a00 */
[----:B------:R-:W4:Y:S08]  /*1290*/  LDC R6, c[0x0][0xb20] ;  /* 0x0002c800ff067b82 */ /* 0x000f300000000800 */
[----:B------:R-:W3:Y:S01]  /*12a0*/  LDC R8, c[0x0][0xb0c] ;  /* 0x0002c300ff087b82 */ /* 0x000ee20000000800 */
[----:B-1----:R-:W-:-:S05]  /*12b0*/  IMAD.HI.U32 R4, R111, R4, RZ ;  /* 0x000000046f047227 */ /* 0x002fca00078e00ff */
[----:B------:R-:W-:Y:S01]  /*12c0*/  SHF.R.U32.HI R4, RZ, R5, R4 ;  /* 0x00000005ff047219 */ /* 0x000fe20000011604 */
[----:B--2---:R-:W-:Y:S01]  /*12d0*/  IMAD.HI.U32 R3, R112, R3, RZ ;  /* 0x0000000370037227 */ /* 0x004fe200078e00ff */
[----:B------:R-:W-:-:S04]  /*12e0*/  ISETP.NE.AND P0, PT, R2, 0x1, PT ;  /* 0x000000010200780c */ /* 0x000fc80003f05270 */
[----:B----4-:R-:W-:-:S04]  /*12f0*/  SHF.R.U32.HI R3, RZ, R6, R3 ;  /* 0x00000006ff037219 */ /* 0x010fc80000011603 */
[----:B------:R-:W-:Y:S02]  /*1300*/  SEL R3, R112, R3, !P0 ;  /* 0x0000000370037207 */ /* 0x000fe40004000000 */
[----:B---3--:R-:W-:-:S04]  /*1310*/  ISETP.NE.AND P1, PT, R8, 0x1, PT ;  /* 0x000000010800780c */ /* 0x008fc80003f25270 */
[----:B------:R-:W-:-:S05]  /*1320*/  SEL R4, R111, R4, !P1 ;  /* 0x000000046f047207 */ /* 0x000fca0004800000 */
[----:B------:R-:W-:Y:S02]  /*1330*/  IMAD.IADD R5, R3, 0x1, -R4 ;  /* 0x0000000103057824 */ /* 0x000fe400078e0a04 */
[----:B------:R-:W-:Y:S02]  /*1340*/  IMAD.IADD R3, R4, 0x1, -R3 ;  /* 0x0000000104037824 */ /* 0x000fe400078e0a03 */
[----:B------:R-:W-:Y:S02]  /*1350*/  IMAD R111, R5, R8, R111 ;  /* 0x00000008056f7224 */ /* 0x000fe400078e026f */
[----:B------:R-:W-:-:S07]  /*1360*/  IMAD R112, R3, R2, R112 ;  /* 0x0000000203707224 */ /* 0x000fce00078e0270 */
.L_x_16:
[----:B------:R-:W-:Y:S01]  /*1370*/  BAR.SYNC.DEFER_BLOCKING 0x0 ;  /* 0x0000000000007b1d */ /* 0x000fe20000010000 */
[----:B------:R-:W-:Y:S01]  /*1380*/  UISETP.NE.AND UP0, UPT, UR8, 0x2, UPT ;  /* 0x000000020800788c */ /* 0x000fe2000bf05270 */
[----:B------:R-:W-:Y:S02]  /*1390*/  ISETP.NE.OR P5, PT, R0, 0x2, !P5 ;  /* 0x000000020000780c */ /* 0x000fe40006fa5670 */
[----:B------:R-:W-:-:S06]  /*13a0*/  LOP3.LUT R2, R129, 0x1f, RZ, 0xc0, !PT ;  /* 0x0000001f81027812 */ /* 0x000fcc00078ec0ff */
[----:B------:R-:W-:Y:S05]  /*13b0*/  BRA.U UP0, `(.L_x_17) ;  /* 0x0000001100987547 */ /* 0x000fea000b800000 */
[----:B------:R-:W1:Y:S01]  /*13c0*/  LDCU UR13, c[0x0][0x38c] ;  /* 0x00007180ff0d77ac */ /* 0x000e620008000800 */
[----:B------:R-:W2:Y:S01]  /*13d0*/  LDC R9, c[0x0][0x370] ;  /* 0x0000dc00ff097b82 */ /* 0x000ea20000000800 */
[----:B------:R-:W-:Y:S01]  /*13e0*/  HFMA2 R14, -RZ, RZ, 0, 0 ;  /* 0x00000000ff0e7431 */ /* 0x000fe200000001ff */
[----:B------:R-:W-:Y:S01]  /*13f0*/  ISETP.EQ.OR P4, PT, R2, RZ, P5 ;  /* 0x000000ff0200720c */ /* 0x000fe20002f82670 */
[----:B------:R-:W-:Y:S01]  /*1400*/  IMAD.MOV.U32 R15, RZ, RZ, 0x1 ;  /* 0x00000001ff0f7424 */ /* 0x000fe200078e00ff */
[----:B------:R-:W-:Y:S01]  /*1410*/  CS2R R12, SRZ ;  /* 0x00000000000c7805 */ /* 0x000fe2000001ff00 */
[----:B------:R-:W-:Y:S01]  /*1420*/  IMAD.MOV.U32 R10, RZ, RZ, 0x1 ;  /* 0x00000001ff0a7424 */ /* 0x000fe200078e00ff */
[----:B------:R-:W4:Y:S02]  /*1430*/  LDCU.64 UR22, c[0x0][0x348] ;  /* 0x00006900ff1677ac */ /* 0x000f240008000a00 */
[----:B------:R-:W2:Y:S01]  /*1440*/  LDC R0, c[0x0][0x374] ;  /* 0x0000dd00ff007b82 */ /* 0x000ea20000000800 */
[----:B------:R-:W-:Y:S01]  /*1450*/  UMOV UR6, URZ ;  /* 0x000000ff00067c82 */ /* 0x000fe20008000000 */
[----:B-1----:R-:W-:-:S04]  /*1460*/  UIADD3 UR5, UPT, UPT, UR13, 0x3f, URZ ;  /* 0x0000003f0d057890 */ /* 0x002fc8000fffe0ff */
[----:B------:R-:W-:-:S04]  /*1470*/  USHF.R.S32.HI UR4, URZ, 0x1f, UR5 ;  /* 0x0000001fff047899 */ /* 0x000fc80008011405 */
[----:B------:R-:W-:-:S04]  /*1480*/  ULEA.HI UR4, UR4, UR5, URZ, 0x6 ;  /* 0x0000000504047291 */ /* 0x000fc8000f8f30ff */
[----:B------:R-:W-:Y:S02]  /*1490*/  USHF.R.S32.HI UR15, URZ, 0x6, UR4 ;  /* 0x00000006ff0f7899 */ /* 0x000fe40008011404 */
[----:B------:R-:W-:Y:S02]  /*14a0*/  UIADD3 UR4, UPT, UPT, UR13, -0x1, URZ ;  /* 0xffffffff0d047890 */ /* 0x000fe4000fffe0ff */
[----:B------:R-:W-:Y:S02]  /*14b0*/  UISETP.LT.U32.AND UP0, UPT, UR15, 0x6, UPT ;  /* 0x000000060f00788c */ /* 0x000fe4000bf01070 */
[----:B------:R-:W-:Y:S02]  /*14c0*/  UISETP.GE.U32.AND UP1, UPT, UR4, -0x7f, UPT ;  /* 0xffffff810400788c */ /* 0x000fe4000bf26070 */
[----:B------:R-:W-:Y:S02]  /*14d0*/  USEL UR14, UR15, 0x6, UP0 ;  /* 0x000000060f0e7887 */ /* 0x000fe40008000000 */
[----:B------:R-:W-:-:S02]  /*14e0*/  UIADD3 UR13, UPT, UPT, UR13, 0x7e, URZ ;  /* 0x0000007e0d0d7890 */ /* 0x000fc4000fffe0ff */
[----:B------:R-:W-:Y:S02]  /*14f0*/  UIADD3 UR5, UPT, UPT, UR14, -0x1, URZ ;  /* 0xffffffff0e057890 */ /* 0x000fe4000fffe0ff */
[----:B------:R-:W-:-:S03]  /*1500*/  UIADD3 UR7, UPT, UPT, UR15, -UR14, URZ ;  /* 0x8000000e0f077290 */ /* 0x000fc6000fffe0ff */
[----:B------:R-:W-:-:S04]  /*1510*/  @UP1 UIADD3 UR5, UPT, UPT, UR14, URZ, URZ ;  /* 0x000000ff0e051290 */ /* 0x000fc8000fffe0ff */
[----:B----4-:R-:W-:-:S12]  /*1520*/  UIADD3 UR5, UPT, UPT, UR5, 0x1, URZ ;  /* 0x0000000105057890 */ /* 0x010fd8000fffe0ff */
.L_x_35:
[----:B------:R-:W-:Y:S01]  /*1530*/  UISETP.NE.AND UP0, UPT, UR37, URZ, UPT ;  /* 0x000000ff2500728c */ /* 0x000fe2000bf05270 */
[----:B------:R-:W1:Y:S08]  /*1540*/  S2UR UR37, SR_CgaCtaId ;  /* 0x00000000002579c3 */ /* 0x000e700000008800 */
[----:B------:R-:W-:Y:S05]  /*1550*/  BRA.U UP0, `(.L_x_18) ;  /* 0x0000000100347547 */ /* 0x000fea000b800000 */
[----:B------:R-:W4:Y:S01]  /*1560*/  S2R R2, SR_CgaCtaId ;  /* 0x0000000000027919 */ /* 0x000f220000008800 */
[----:B------:R-:W-:-:S04]  /*1570*/  MOV R3, 0x400 ;  /* 0x0000040000037802 */ /* 0x000fc80000000f00 */
[----:B----4-:R-:W-:Y:S02]  /*1580*/  LEA R3, R2, R3, 0x18 ;  /* 0x0000000302037211 */ /* 0x010fe400078ec0ff */
[----:B------:R-:W-:-:S03]  /*1590*/  SHF.L.U32 R2, R10, 0x1f, RZ ;  /* 0x0000001f0a027819 */ /* 0x000fc600000006ff */
[----:B------:R-:W-:-:S04]  /*15a0*/  IMAD R3, R12, 0x8, R3 ;  /* 0x000000080c037824 */ /* 0x000fc800078e0203 */
[----:B------:R-:W4:Y:S02]  /*15b0*/  SYNCS.PHASECHK.TRANS64.TRYWAIT P0, [R3+URZ+0x120], R2 ;  /* 0x00012002030075a7 */ /* 0x000f2400080011ff */
[----:B----4-:R-:W-:Y:S05]  /*15c0*/  @!P0 BRA `(.L_x_19) ;  /* 0x0000008800288947 */ /* 0x010fea0003800000 */
.L_x_117:
[----:B------:R-:W-:Y:S01]  /*15d0*/  VIADD R12, R12, 0x1 ;  /* 0x000000010c0c7836 */ /* 0x000fe20000000000 */
[----:B------:R4:W-:Y:S04]  /*15e0*/  SYNCS.ARRIVE.TRANS64.A1T0 RZ, [R3+URZ+0x110], RZ ;  /* 0x000110ff03ff79a7 */ /* 0x0009e800081000ff */
[----:B------:R-:W-:-:S04]  /*15f0*/  ISETP.NE.AND P0, PT, R12, 0x2, PT ;  /* 0x000000020c00780c */ /* 0x000fc80003f05270 */
[----:B------:R-:W-:Y:S02]  /*1600*/  SEL R12, R12, RZ, P0 ;  /* 0x000000ff0c0c7207 */ /* 0x000fe40000000000 */
[----:B----4-:R-:W-:-:S04]  /*1610*/  SEL R3, RZ, 0x1, P0 ;  /* 0x00000001ff037807 */ /* 0x010fc80000000000 */
[----:B------:R-:W-:-:S07]  /*1620*/  LOP3.LUT R10, R10, R3, RZ, 0x3c, !PT ;  /* 0x000000030a0a7212 */ /* 0x000fce00078e3cff */
.L_x_18:
[----:B------:R-:W-:Y:S01]  /*1630*/  UMOV UR4, 0x400 ;  /* 0x0000040000047882 */ /* 0x000fe20000000000 */
[----:B------:R-:W-:Y:S01]  /*1640*/  SHF.L.U32 R2, R15, 0x1f, RZ ;  /* 0x0000001f0f027819 */ /* 0x000fe200000006ff */
[----:B-1----:R-:W-:Y:S01]  /*1650*/  ULEA UR4, UR37, UR4, 0x18 ;  /* 0x0000000425047291 */ /* 0x002fe2000f8ec0ff */
[----:B------:R-:W-:Y:S01]  /*1660*/  R2UR UR35, R111 ;  /* 0x000000006f2372ca */ /* 0x000fe200000e0000 */
[----:B------:R-:W-:Y:S01]  /*1670*/  UISETP.GE.U32.AND UP0, UPT, UR13, 0x7f, UPT ;  /* 0x0000007f0d00788c */ /* 0x000fe2000bf06070 */
[----:B------:R-:W-:Y:S01]  /*1680*/  R2UR UR11, R112 ;  /* 0x00000000700b72ca */ /* 0x000fe200000e0000 */
[----:B------:R-:W-:Y:S01]  /*1690*/  ULEA UR8, UR6, UR4, 0x3 ;  /* 0x0000000406087291 */ /* 0x000fe2000f8e18ff */
[----:B------:R-:W-:-:S08]  /*16a0*/  UMOV UR24, URZ ;  /* 0x000000ff00187c82 */ /* 0x000fd00008000000 */
[----:B------:R1:W4:Y:S01]  /*16b0*/  SYNCS.PHASECHK.TRANS64.TRYWAIT P0, [UR8+0x30], R2 ;  /* 0x00003002ff0075a7 */ /* 0x0003220008001108 */
[----:B------:R-:W-:Y:S02]  /*16c0*/  USHF.L.U32 UR35, UR35, 0x7, URZ ;  /* 0x0000000723237899 */ /* 0x000fe400080006ff */
[----:B------:R-:W-:Y:S01]  /*16d0*/  USHF.L.U32 UR11, UR11, 0x7, URZ ;  /* 0x000000070b0b7899 */ /* 0x000fe200080006ff */
[----:B------:R-:W-:Y:S11]  /*16e0*/  BRA.U !UP0, `(.L_x_20) ;  /* 0x0000000108a47547 */ /* 0x000ff6000b800000 */
[----:B------:R-:W-:Y:S01]  /*16f0*/  UMOV UR16, URZ ;  /* 0x000000ff00107c82 */ /* 0x000fe20008000000 */
[----:B------:R-:W-:-:S05]  /*1700*/  UMOV UR17, UR6 ;  /* 0x0000000600117c82 */ /* 0x000fca0008000000 */
.L_x_25:
[----:B-1----:R-:W-:Y:S01]  /*1710*/  ULEA UR33, UR17, UR4, 0x3 ;  /* 0x0000000411217291 */ /* 0x002fe2000f8e18ff */
[----:B----4-:R-:W-:Y:S01]  /*1720*/  @!P5 MOV R3, 0x8000 ;  /* 0x000080000003d802 */ /* 0x010fe20000000f00 */
[----:B----4-:R-:W-:Y:S10]  /*1730*/  @P0 BRA `(.L_x_21) ;  /* 0x00000000000c0947 */ /* 0x010ff40003800000 */
[----:B------:R-:W-:-:S04]  /*1740*/  SHF.L.U32 R5, R15, 0x1f, RZ ;  /* 0x0000001f0f057819 */ /* 0x000fc800000006ff */
[----:B------:R-:W4:Y:S02]  /*1750*/  SYNCS.PHASECHK.TRANS64.TRYWAIT P0, [UR33+0x30], R5 ;  /* 0x00003005ff0075a7 */ /* 0x000f240008001121 */
[----:B----4-:R-:W-:Y:S05]  /*1760*/  @!P0 BRA `(.L_x_22) ;  /* 0x0000008400d48947 */ /* 0x010fea0003800000 */
.L_x_21:
[----:B------:R4:W-:Y:S01]  /*1770*/  @!P5 SYNCS.ARRIVE.TRANS64 RZ, [UR33], R3 ;  /* 0x00000003ffffd9a7 */ /* 0x0009e20008000021 */
[----:B------:R-:W-:Y:S04]  /*1780*/  BSSY.RECONVERGENT B0, `(.L_x_23) ;  /* 0x0000003000007945 */ /* 0x000fe80003800200 */
[----:B------:R-:W-:Y:S05]  /*1790*/  @P4 BRA `(.L_x_24) ;  /* 0x0000000000044947 */ /* 0x000fea0003800000 */
[----:B------:R-:W-:Y:S05]  /*17a0*/  BPT.TRAP 0x1 ;  /* 0x000000040000795c */ /* 0x000fea0000300000 */
.L_x_24:
[----:B------:R-:W-:Y:S05]  /*17b0*/  BSYNC.RECONVERGENT B0 ;  /* 0x0000000000007941 */ /* 0x000fea0003800200 */
.L_x_23:
[----:B------:R-:W-:Y:S02]  /*17c0*/  UIADD3 UR6, UPT, UPT, UR17, 0x1, URZ ;  /* 0x0000000111067890 */ /* 0x000fe4000fffe0ff */
[----:B------:R-:W-:Y:S02]  /*17d0*/  UIADD3 UR26, UP1, UPT, UR22, 0x80, URZ ;  /* 0x00000080161a7890 */ /* 0x000fe4000ff3e0ff */
[----:B------:R-:W-:Y:S02]  /*17e0*/  UISETP.NE.AND UP0, UPT, UR6, 0x6, UPT ;  /* 0x000000060600788c */ /* 0x000fe4000bf05270 */
[----:B------:R-:W-:Y:S02]  /*17f0*/  USHF.L.U32 UR34, UR16, 0x6, URZ ;  /* 0x0000000610227899 */ /* 0x000fe400080006ff */
[----:B------:R-:W-:Y:S02]  /*1800*/  USEL UR9, URZ, 0x1, UP0 ;  /* 0x00000001ff097887 */ /* 0x000fe40008000000 */
[----:B------:R-:W-:-:S02]  /*1810*/  USEL UR6, UR6, URZ, UP0 ;  /* 0x000000ff06067287 */ /* 0x000fc40008000000 */
[----:B------:R-:W-:Y:S02]  /*1820*/  UIADD3 UR20, UP0, UPT, UR22, 0x180, URZ ;  /* 0x0000018016147890 */ /* 0x000fe4000ff1e0ff */
[----:B------:R-:W-:Y:S01]  /*1830*/  ULEA UR8, UR6, UR4, 0x3 ;  /* 0x0000000406087291 */ /* 0x000fe2000f8e18ff */
[----:B------:R-:W-:Y:S01]  /*1840*/  LOP3.LUT R15, R15, UR9, RZ, 0x3c, !PT ;  /* 0x000000090f0f7c12 */ /* 0x000fe2000f8e3cff */
[----:B------:R-:W-:Y:S02]  /*1850*/  UIADD3.X UR27, UPT, UPT, URZ, UR23, URZ, UP1, !UPT ;  /* 0x00000017ff1b7290 */ /* 0x000fe40008ffe4ff */
[----:B------:R-:W-:Y:S01]  /*1860*/  UIADD3.X UR21, UPT, UPT, URZ, UR23, URZ, UP0, !UPT ;  /* 0x00000017ff157290 */ /* 0x000fe200087fe4ff */
[----:B-1----:R-:W-:Y:S01]  /*1870*/  SHF.L.U32 R2, R15, 0x1f, RZ ;  /* 0x0000001f0f027819 */ /* 0x002fe200000006ff */
[----:B------:R-:W-:Y:S01]  /*1880*/  UMOV UR18, 0x0 ;  /* 0x0000000000127882 */ /* 0x000fe20000000000 */
[----:B------:R-:W-:Y:S01]  /*1890*/  UMOV UR19, 0x10000000 ;  /* 0x1000000000137882 */ /* 0x000fe20000000000 */
[----:B------:R-:W-:Y:S01]  /*18a0*/  UMOV UR12, UR36 ;  /* 0x00000024000c7c82 */ /* 0x000fe20008000000 */
[----:B------:R1:W1:Y:S01]  /*18b0*/  SYNCS.PHASECHK.TRANS64.TRYWAIT P0, [UR8+0x30], R2 ;  /* 0x00003002ff0075a7 */ /* 0x0002620008001108 */
[----:B------:R-:W-:Y:S01]  /*18c0*/  ULEA UR8, UR17, UR4, 0xe ;  /* 0x0000000411087291 */ /* 0x000fe2000f8e70ff */
[----:B------:R-:W-:Y:S01]  /*18d0*/  UMOV UR9, UR33 ;  /* 0x0000002100097c82 */ /* 0x000fe20008000000 */
[----:B------:R-:W-:-:S02]  /*18e0*/  UMOV UR10, UR34 ;  /* 0x00000022000a7c82 */ /* 0x000fc40008000000 */
[----:B------:R-:W-:Y:S02]  /*18f0*/  UIADD3 UR32, UPT, UPT, UR8, 0x8400, URZ ;  /* 0x0000840008207890 */ /* 0x000fe4000fffe0ff */
[----:B------:R-:W-:Y:S02]  /*1900*/  UIADD3 UR8, UPT, UPT, UR8, 0x20400, URZ ;  /* 0x0002040008087890 */ /* 0x000fe4000fffe0ff */
[----:B------:R-:W-:Y:S01]  /*1910*/  UIADD3 UR16, UPT, UPT, UR16, 0x1, URZ ;  /* 0x0000000110107890 */ /* 0x000fe2000fffe0ff */
[----:B------:R-:W-:Y:S01]  /*1920*/  UMOV UR24, UR5 ;  /* 0x0000000500187c82 */ /* 0x000fe20008000000 */
[----:B------:R-:W-:Y:S02]  /*1930*/  UMOV UR17, UR6 ;  /* 0x0000000600117c82 */ /* 0x000fe40008000000 */
[----:B------:R-:W-:Y:S01]  /*1940*/  UISETP.NE.AND UP0, UPT, UR16, UR5, UPT ;  /* 0x000000051000728c */ /* 0x000fe2000bf05270 */
[----:B------:R1:W-:Y:S02]  /*1950*/  UTMALDG.3D [UR32], [UR26], desc[UR18] ;  /* 0x000012201a0075b4 */ /* 0x0003e40008011000 */
[----:B------:R1:W-:Y:S06]  /*1960*/  UTMALDG.3D [UR8], [UR20], desc[UR18] ;  /* 0x00001208140075b4 */ /* 0x0003ec0008011000 */
[----:B------:R-:W-:Y:S05]  /*1970*/  BRA.U UP0, `(.L_x_25) ;  /* 0xfffffffd00647547 */ /* 0x000fea000b83ffff */
.L_x_20:
[----:B-1--4-:R-:W-:Y:S01]  /*1980*/  PLOP3.LUT P0, PT, PT, PT, UP3, 0x80, 0x8 ;  /* 0x000000000008781c */ /* 0x012fe20003f0f038 */
[----:B------:R-:W-:Y:S01]  /*1990*/  ULEA UR8, UR6, UR4, 0x3 ;  /* 0x0000000406087291 */ /* 0x000fe2000f8e18ff */
[----:B------:R-:W-:Y:S01]  /*19a0*/  SHF.L.U32 R2, R15, 0x1f, RZ ;  /* 0x0000001f0f027819 */ /* 0x000fe200000006ff */
[----:B------:R-:W-:-:S10]  /*19b0*/  UISETP.GT.AND UP0, UPT, UR15, UR14, UPT ;  /* 0x0000000e0f00728c */ /* 0x000fd4000bf04270 */
[----:B------:R-:W-:Y:S01]  /*19c0*/  @!P0 SYNCS.ARRIVE.TRANS64.A1T0 RZ, [UR4+0xa8], RZ ;  /* 0x0000a8ffffff89a7 */ /* 0x000fe20008100004 */
[----:B------:R1:W4:Y:S01]  /*19d0*/  SYNCS.PHASECHK.TRANS64.TRYWAIT P0, [UR8+0x30], R2 ;  /* 0x00003002ff0075a7 */ /* 0x0003220008001108 */
[----:B------:R-:W-:Y:S05]  /*19e0*/  BRA.U !UP0, `(.L_x_26) ;  /* 0x0000000108a87547 */ /* 0x000fea000b800000 */
[----:B------:R-:W-:Y:S01]  /*19f0*/  UIADD3 UR21, UPT, UPT, UR7, UR24, URZ ;  /* 0x0000001807157290 */ /* 0x000fe2000fffe0ff */
[----:B------:R-:W-:-:S11]  /*1a00*/  UMOV UR25, UR6 ;  /* 0x0000000600197c82 */ /* 0x000fd60008000000 */
.L_x_31:
[----:B-1----:R-:W-:Y:S01]  /*1a10*/  ULEA UR17, UR25, UR4, 0x3 ;  /* 0x0000000419117291 */ /* 0x002fe2000f8e18ff */
[----:B----4-:R-:W-:Y:S01]  /*1a20*/  @!P5 MOV R3, 0x8000 ;  /* 0x000080000003d802 */ /* 0x010fe20000000f00 */
[----:B----4-:R-:W-:Y:S10]  /*1a30*/  @P0 BRA `(.L_x_27) ;  /* 0x00000000000c0947 */ /* 0x010ff40003800000 */
[----:B------:R-:W-:-:S04]  /*1a40*/  SHF.L.U32 R5, R15, 0x1f, RZ ;  /* 0x0000001f0f057819 */ /* 0x000fc800000006ff */
[----:B------:R-:W4:Y:S02]  /*1a50*/  SYNCS.PHASECHK.TRANS64.TRYWAIT P0, [UR17+0x30], R5 ;  /* 0x00003005ff0075a7 */ /* 0x000f240008001111 */
[----:B----4-:R-:W-:Y:S05]  /*1a60*/  @!P0 BRA `(.L_x_28) ;  /* 0x00000084002c8947 */ /* 0x010fea0003800000 */
.L_x_27:
[----:B------:R4:W-:Y:S01]  /*1a70*/  @!P5 SYNCS.ARRIVE.TRANS64 RZ, [UR17], R3 ;  /* 0x00000003ffffd9a7 */ /* 0x0009e20008000011 */
[----:B------:R-:W-:Y:S04]  /*1a80*/  BSSY.RECONVERGENT B0, `(.L_x_29) ;  /* 0x0000003000007945 */ /* 0x000fe80003800200 */
[----:B------:R-:W-:Y:S05]  /*1a90*/  @P4 BRA `(.L_x_30) ;  /* 0x0000000000044947 */ /* 0x000fea0003800000 */
[----:B------:R-:W-:Y:S05]  /*1aa0*/  BPT.TRAP 0x1 ;  /* 0x000000040000795c */ /* 0x000fea0000300000 */
.L_x_30:
[----:B------:R-:W-:Y:S05]  /*1ab0*/  BSYNC.RECONVERGENT B0 ;  /* 0x0000000000007941 */ /* 0x000fea0003800200 */
.L_x_29:
        /* <DEDUP_REMOVED lines=20> */
[----:B------:R-:W-:Y:S01]  /*1c00*/  UIADD3 UR8, UPT, UPT, UR8, 0x20400, URZ ;  /* 0x0002040008087890 */ /* 0x000fe2000fffe0ff */
[----:B------:R-:W-:Y:S01]  /*1c10*/  UMOV UR9, UR17 ;  /* 0x0000001100097c82 */ /* 0x000fe20008000000 */
[----:B------:R-:W-:Y:S01]  /*1c20*/  UMOV UR10, UR18 ;  /* 0x00000012000a7c82 */ /* 0x000fe20008000000 */
[----:B------:R-:W-:Y:S01]  /*1c30*/  UIADD3 UR24, UPT, UPT, UR24, 0x1, URZ ;  /* 0x0000000118187890 */ /* 0x000fe2000fffe0ff */
[----:B------:R-:W-:-:S03]  /*1c40*/  UMOV UR25, UR6 ;  /* 0x0000000600197c82 */ /* 0x000fc60008000000 */
[----:B------:R1:W-:Y:S01]  /*1c50*/  UTMALDG.3D [UR16], [UR30], desc[UR26] ;  /* 0x00001a101e0075b4 */ /* 0x0003e20008011000 */
[----:B------:R-:W-:Y:S01]  /*1c60*/  UISETP.NE.AND UP0, UPT, UR24, UR21, UPT ;  /* 0x000000151800728c */ /* 0x000fe2000bf05270 */
[----:B------:R1:W-:Y:S08]  /*1c70*/  UTMALDG.3D [UR8], [UR28], desc[UR26] ;  /* 0x00001a081c0075b4 */ /* 0x0003f00008011000 */
[----:B------:R-:W-:Y:S05]  /*1c80*/  BRA.U UP0, `(.L_x_31) ;  /* 0xfffffffd00607547 */ /* 0x000fea000b83ffff */
.L_x_26:
[C---:B-1----:R-:W-:Y:S01]  /*1c90*/  LEA R2, R14.reuse, UR4, 0x3 ;  /* 0x000000040e027c11 */ /* 0x042fe2000f8e18ff */
[----:B------:R-:W-:Y:S01]  /*1ca0*/  NOP ;  /* 0x0000000000007918 */ /* 0x000fe20000000000 */
[----:B----4-:R-:W-:Y:S02]  /*1cb0*/  SHF.L.U32 R3, R13, 0x1f, RZ ;  /* 0x0000001f0d037819 */ /* 0x010fe400000006ff */
[----:B------:R-:W-:Y:S02]  /*1cc0*/  LEA R4, R14, UR4, 0x4 ;  /* 0x000000040e047c11 */ /* 0x000fe4000f8e20ff */
[----:B------:R-:W1:Y:S02]  /*1cd0*/  SYNCS.PHASECHK.TRANS64.TRYWAIT P0, [R2+URZ+0xb0], R3 ;  /* 0x0000b003020075a7 */ /* 0x000e6400080011ff */
[----:B-1----:R-:W-:Y:S05]  /*1ce0*/  @!P0 BRA `(.L_x_32) ;  /* 0x0000008000a48947 */ /* 0x002fea0003800000 */
.L_x_120:
[----:B------:R-:W4:Y:S01]  /*1cf0*/  LDS.128 R4, [R4+0x140] ;  /* 0x0001400004047984 */ /* 0x000f220000000c00 */
[----:B---3--:R-:W-:Y:S01]  /*1d00*/  ISETP.GE.AND P0, PT, R66, 0x1, PT ;  /* 0x000000014200780c */ /* 0x008fe20003f06270 */
[----:B-1----:R-:W-:Y:S01]  /*1d10*/  VIADD R2, R2, 0xc0 ;  /* 0x000000c002027836 */ /* 0x002fe20000000000 */
[----:B------:R-:W-:Y:S01]  /*1d20*/  @!PT LDS RZ, [RZ] ;  /* 0x00000000fffff984 */ /* 0x000fe20000000800 */
[----:B------:R-:W-:Y:S01]  /*1d30*/  @!PT LDS RZ, [RZ] ;  /* 0x00000000fffff984 */ /* 0x000fe20000000800 */
[----:B------:R-:W-:Y:S01]  /*1d40*/  @!PT LDS RZ, [RZ] ;  /* 0x00000000fffff984 */ /* 0x000fe20000000800 */
[----:B------:R-:W-:Y:S01]  /*1d50*/  @!PT LDS RZ, [RZ] ;  /* 0x00000000fffff984 */ /* 0x000fe20000000800 */
[----:B------:R1:W-:Y:S06]  /*1d60*/  MEMBAR.ALL.CTA ;  /* 0x0000000000007992 */ /* 0x0003ec0000008000 */
[----:B-1----:R-:W1:Y:S01]  /*1d70*/  FENCE.VIEW.ASYNC.S ;  /* 0x00000000000073c6 */ /* 0x002e620000000000 */
[----:B------:R-:W-:-:S04]  /*1d80*/  PRMT R2, RZ, 0x654, R2 ;  /* 0x00000654ff027816 */ /* 0x000fc80000000002 */
[----:B-1----:R1:W-:Y:S01]  /*1d90*/  SYNCS.ARRIVE.TRANS64.RED.A1T0 RZ, [R2+URZ], RZ ;  /* 0x000000ff02ff79a7 */ /* 0x0023e200081004ff */
[----:B----4-:R-:W-:-:S13]  /*1da0*/  LOP3.LUT P2, RZ, R6, 0x1, RZ, 0xc0, !PT ;  /* 0x0000000106ff7812 */ /* 0x010fda000784c0ff */
[----:B------:R-:W-:Y:S01]  /*1db0*/  @P2 SHF.R.U32.HI R3, RZ, 0x10, R5 ;  /* 0x00000010ff032819 */ /* 0x000fe20000011605 */
[----:B------:R-:W-:Y:S01]  /*1dc0*/  VOTEU.ANY UP0, P2 ;  /* 0x0000000000ff7886 */ /* 0x000fe20001000100 */
[----:B------:R-:W-:Y:S02]  /*1dd0*/  @P2 MOV R11, R4 ;  /* 0x00000004000b2202 */ /* 0x000fe40000000f00 */
[----:B------:R-:W-:Y:S02]  /*1de0*/  @P2 R2UR.BROADCAST UR8, R3 ;  /* 0x00000000030822ca */ /* 0x000fe400008e0000 */
[----:B------:R-:W-:-:S11]  /*1df0*/  @P2 LOP3.LUT R8, R5, 0xffff, RZ, 0xc0, !PT ;  /* 0x0000ffff05082812 */ /* 0x000fd600078ec0ff */
[----:B------:R-:W-:Y:S01]  /*1e00*/  @UP0 UMOV UR36, UR8 ;  /* 0x0000000800240c82 */ /* 0x000fe20008000000 */
[----:B-1----:R-:W-:Y:S05]  /*1e10*/  @!P0 BRA `(.L_x_33) ;  /* 0x0000000000b88947 */ /* 0x002fea0003800000 */
[----:B------:R-:W2:Y:S01]  /*1e20*/  LDC.64 R4, c[0x0][0xb18] ;  /* 0x0002c600ff047b82 */ /* 0x000ea20000000a00 */
[----:B------:R-:W-:-:S07]  /*1e30*/  ISETP.NE.AND P3, PT, R66, 0x1, PT ;  /* 0x000000014200780c */ /* 0x000fce0003f65270 */
[----:B------:R-:W1:Y:S08]  /*1e40*/  LDC.64 R6, c[0x0][0xb10] ;  /* 0x0002c400ff067b82 */ /* 0x000e700000000a00 */
[----:B------:R-:W3:Y:S08]  /*1e50*/  LDC R16, c[0x0][0xb20] ;  /* 0x0002c800ff107b82 */ /* 0x000ef00000000800 */
[----:B------:R-:W4:Y:S01]  /*1e60*/  LDC R18, c[0x0][0xb0c] ;  /* 0x0002c300ff127b82 */ /* 0x000f220000000800 */
[----:B--2---:R-:W-:Y:S01]  /*1e70*/  IMAD.HI.U32 R17, R0, R5, RZ ;  /* 0x0000000500117227 */ /* 0x004fe200078e00ff */
[----:B------:R-:W-:-:S03]  /*1e80*/  ISETP.NE.AND P0, PT, R4, 0x1, PT ;  /* 0x000000010400780c */ /* 0x000fc60003f05270 */
[----:B------:R-:W-:-:S03]  /*1e90*/  IMAD.HI.U32 R5, R8, R5, RZ ;  /* 0x0000000508057227 */ /* 0x000fc600078e00ff */
[----:B------:R-:W2:Y:S01]  /*1ea0*/  LDC.64 R2, c[0x0][0xb28] ;  /* 0x0002ca00ff027b82 */ /* 0x000ea20000000a00 */
[----:B-1----:R-:W-:-:S04]  /*1eb0*/  IMAD.HI.U32 R20, R9, R6, RZ ;  /* 0x0000000609147227 */ /* 0x002fc800078e00ff */
[----:B------:R-:W-:Y:S01]  /*1ec0*/  IMAD.HI.U32 R22, R11, R6, RZ ;  /* 0x000000060b167227 */ /* 0x000fe200078e00ff */
[----:B------:R-:W-:Y:S02]  /*1ed0*/  SHF.R.U32.HI R20, RZ, R7, R20 ;  /* 0x00000007ff147219 */ /* 0x000fe40000011614 */
[-C--:B---3--:R-:W-:Y:S02]  /*1ee0*/  SHF.R.U32.HI R17, RZ, R16.reuse, R17 ;  /* 0x00000010ff117219 */ /* 0x088fe40000011611 */
[----:B------:R-:W-:Y:S02]  /*1ef0*/  SHF.R.U32.HI R5, RZ, R16, R5 ;  /* 0x00000010ff057219 */ /* 0x000fe40000011605 */
[----:B------:R-:W-:Y:S02]  /*1f00*/  SEL R17, R0, R17, !P0 ;  /* 0x0000001100117207 */ /* 0x000fe40004000000 */
[----:B------:R-:W-:Y:S02]  /*1f10*/  SHF.R.U32.HI R22, RZ, R7, R22 ;  /* 0x00000007ff167219 */ /* 0x000fe40000011616 */
[----:B----4-:R-:W-:-:S02]  /*1f20*/  ISETP.NE.AND P1, PT, R18, 0x1, PT ;  /* 0x000000011200780c */ /* 0x010fc40003f25270 */
[----:B------:R-:W-:Y:S02]  /*1f30*/  SEL R5, R8, R5, !P0 ;  /* 0x0000000508057207 */ /* 0x000fe40004000000 */
[----:B------:R-:W-:Y:S02]  /*1f40*/  SEL R19, R9, R20, !P1 ;  /* 0x0000001409137207 */ /* 0x000fe40004800000 */
[----:B------:R-:W-:Y:S01]  /*1f50*/  SEL R7, R11, R22, !P1 ;  /* 0x000000160b077207 */ /* 0x000fe20004800000 */
[----:B--2---:R-:W-:-:S04]  /*1f60*/  IMAD.HI.U32 R20, R17, R2, RZ ;  /* 0x0000000211147227 */ /* 0x004fc800078e00ff */
[----:B------:R-:W-:Y:S01]  /*1f70*/  IMAD.HI.U32 R6, R19, R2, RZ ;  /* 0x0000000213067227 */ /* 0x000fe200078e00ff */
[----:B------:R-:W-:-:S04]  /*1f80*/  @P3 SHF.R.U32.HI R17, RZ, R3, R20 ;  /* 0x00000003ff113219 */ /* 0x000fc80000011614 */
[----:B------:R-:W-:Y:S01]  /*1f90*/  @P3 SHF.R.U32.HI R19, RZ, R3, R6 ;  /* 0x00000003ff133219 */ /* 0x000fe20000011606 */
[----:B------:R-:W-:-:S04]  /*1fa0*/  IMAD R17, R66, R17, RZ ;  /* 0x0000001142117224 */ /* 0x000fc800078e02ff */
[----:B------:R-:W-:Y:S01]  /*1fb0*/  IMAD R6, R66, R19, RZ ;  /* 0x0000001342067224 */ /* 0x000fe200078e02ff */
[C---:B------:R-:W-:Y:S02]  /*1fc0*/  ISETP.GE.AND P0, PT, R5.reuse, R17, PT ;  /* 0x000000110500720c */ /* 0x040fe40003f06270 */
[----:B------:R-:W-:Y:S02]  /*1fd0*/  IADD3 R17, PT, PT, -R5, RZ, RZ ;  /* 0x000000ff05117210 */ /* 0x000fe40007ffe1ff */
[----:B------:R-:W-:Y:S01]  /*1fe0*/  ISETP.GE.OR P0, PT, R7, R6, P0 ;  /* 0x000000060700720c */ /* 0x000fe20000706670 */
[----:B------:R-:W-:-:S04]  /*1ff0*/  IMAD.HI.U32 R6, R5, R2, RZ ;  /* 0x0000000205067227 */ /* 0x000fc800078e00ff */
[----:B------:R-:W-:Y:S01]  /*2000*/  IMAD R8, R4, R17, R8 ;  /* 0x0000001104087224 */ /* 0x000fe200078e0208 */
[----:B------:R-:W-:-:S04]  /*2010*/  SHF.R.U32.HI R6, RZ, R3, R6 ;  /* 0x00000003ff067219 */ /* 0x000fc80000011606 */
[----:B------:R-:W-:-:S03]  /*2020*/  SEL R6, R5, R6, !P3 ;  /* 0x0000000605067207 */ /* 0x000fc60005800000 */
[----:B------:R-:W-:-:S04]  /*2030*/  @!P0 IMAD.HI.U32 R16, R7, R2, RZ ;  /* 0x0000000207108227 */ /* 0x000fc800078e00ff */
[----:B------:R-:W-:Y:S01]  /*2040*/  IMAD.MOV R2, RZ, RZ, -R6 ;  /* 0x000000ffff027224 */ /* 0x000fe200078e0a06 */
[----:B------:R-:W-:-:S03]  /*2050*/  @!P0 SHF.R.U32.HI R16, RZ, R3, R16 ;  /* 0x00000003ff108219 */ /* 0x000fc60000011610 */
[----:B------:R-:W-:Y:S01]  /*2060*/  IMAD R2, R66, R2, R5 ;  /* 0x0000000242027224 */ /* 0x000fe200078e0205 */
        /* <DEDUP_REMOVED lines=9> */
.L_x_33:
[----:B------:R-:W1:Y:S02]  /*2100*/  LDCU UR8, c[0x0][0xb30] ;  /* 0x00016600ff0877ac */ /* 0x000e640008000800 */
[----:B-1----:R-:W-:-:S09]  /*2110*/  UISETP.NE.AND UP0, UPT, UR8, 0x1, UPT ;  /* 0x000000010800788c */ /* 0x002fd2000bf05270 */
[----:B------:R-:W-:Y:S05]  /*2120*/  BRA.U UP0, `(.L_x_34) ;  /* 0x0000000100407547 */ /* 0x000fea000b800000 */
[----:B------:R-:W1:Y:S08]  /*2130*/  LDC.64 R4, c[0x0][0xb10] ;  /* 0x0002c400ff047b82 */ /* 0x000e700000000a00 */
[----:B------:R-:W3:Y:S08]  /*2140*/  LDC.64 R2, c[0x0][0xb18] ;  /* 0x0002c600ff027b82 */ /* 0x000ef00000000a00 */
[----:B------:R-:W4:Y:S08]  /*2150*/  LDC R6, c[0x0][0xb20] ;  /* 0x0002c800ff067b82 */ /* 0x000f300000000800 */
[----:B------:R-:W2:Y:S01]  /*2160*/  LDC R16, c[0x0][0xb0c] ;  /* 0x0002c300ff107b82 */ /* 0x000ea20000000800 */
[----:B-1----:R-:W-:-:S05]  /*2170*/  IMAD.HI.U32 R4, R11, R4, RZ ;  /* 0x000000040b047227 */ /* 0x002fca00078e00ff */
[----:B------:R-:W-:Y:S01]  /*2180*/  SHF.R.U32.HI R4, RZ, R5, R4 ;  /* 0x00000005ff047219 */ /* 0x000fe20000011604 */
[----:B---3--:R-:W-:Y:S01]  /*2190*/  IMAD.HI.U32 R3, R8, R3, RZ ;  /* 0x0000000308037227 */ /* 0x008fe200078e00ff */
[----:B------:R-:W-:-:S04]  /*21a0*/  ISETP.NE.AND P0, PT, R2, 0x1, PT ;  /* 0x000000010200780c */ /* 0x000fc80003f05270 */
[----:B----4-:R-:W-:-:S04]  /*21b0*/  SHF.R.U32.HI R3, RZ, R6, R3 ;  /* 0x00000006ff037219 */ /* 0x010fc80000011603 */
[----:B------:R-:W-:Y:S02]  /*21c0*/  SEL R3, R8, R3, !P0 ;  /* 0x0000000308037207 */ /* 0x000fe40004000000 */
[----:B--2---:R-:W-:-:S04]  /*21d0*/  ISETP.NE.AND P1, PT, R16, 0x1, PT ;  /* 0x000000011000780c */ /* 0x004fc80003f25270 */
[----:B------:R-:W-:-:S05]  /*21e0*/  SEL R4, R11, R4, !P1 ;  /* 0x000000040b047207 */ /* 0x000fca0004800000 */
[----:B------:R-:W-:Y:S02]  /*21f0*/  IMAD.IADD R5, R3, 0x1, -R4 ;  /* 0x0000000103057824 */ /* 0x000fe400078e0a04 */
[----:B------:R-:W-:Y:S02]  /*2200*/  IMAD.IADD R3, R4, 0x1, -R3 ;  /* 0x0000000104037824 */ /* 0x000fe400078e0a03 */
[----:B------:R-:W-:Y:S02]  /*2210*/  IMAD R11, R5, R16, R11 ;  /* 0x00000010050b7224 */ /* 0x000fe400078e020b */
[----:B------:R-:W-:-:S07]  /*2220*/  IMAD R8, R3, R2, R8 ;  /* 0x0000000203087224 */ /* 0x000fce00078e0208 */
.L_x_34:
[----:B------:R-:W-:Y:S01]  /*2230*/  VIADD R14, R14, 0x1 ;  /* 0x000000010e0e7836 */ /* 0x000fe20000000000 */
[----:B------:R-:W-:Y:S01]  /*2240*/  UPLOP3.LUT UP3, UPT, UPT, UPT, UPT, 0x80, 0x8 ;  /* 0x000000000008789c */ /* 0x000fe20003f6f070 */
[----:B------:R-:W-:Y:S02]  /*2250*/  IMAD.IADD R111, R11, 0x1, R108 ;  /* 0x000000010b6f7824 */ /* 0x000fe400078e026c */
[----:B------:R-:W-:Y:S01]  /*2260*/  IMAD.IADD R112, R8, 0x1, R87 ;  /* 0x0000000108707824 */ /* 0x000fe200078e0257 */
[----:B------:R-:W-:-:S04]  /*2270*/  ISETP.NE.AND P0, PT, R14, 0x2, PT ;  /* 0x000000020e00780c */ /* 0x000fc80003f05270 */
[----:B------:R-:W-:Y:S02]  /*2280*/  SEL R2, RZ, 0x1, P0 ;  /* 0x00000001ff027807 */ /* 0x000fe40000000000 */
[----:B------:R-:W-:Y:S02]  /*2290*/  SEL R14, R14, RZ, P0 ;  /* 0x000000ff0e0e7207 */ /* 0x000fe40000000000 */
[----:B------:R-:W-:Y:S01]  /*22a0*/  LOP3.LUT R13, R13, R2, RZ, 0x3c, !PT ;  /* 0x000000020d0d7212 */ /* 0x000fe200078e3cff */
[----:B------:R-:W-:Y:S06]  /*22b0*/  @P2 BRA `(.L_x_35) ;  /* 0xfffffff0009c2947 */ /* 0x000fec000383ffff */
[----:B------:R-:W-:Y:S01]  /*22c0*/  UIADD3 UR4, UPT, UPT, UR4, 0x30, URZ ;  /* 0x0000003004047890 */ /* 0x000fe2000fffe0ff */
[----:B------:R-:W-:-:S03]  /*22d0*/  SHF.L.U32 R3, R15, 0x1f, RZ ;  /* 0x0000001f0f037819 */ /* 0x000fc600000006ff */
[----:B------:R-:W-:-:S09]  /*22e0*/  ULEA UR5, UR6, UR4, 0x3 ;  /* 0x0000000406057291 */ /* 0x000fd2000f8e18ff */
[----:B------:R-:W1:Y:S02]  /*22f0*/  SYNCS.PHASECHK.TRANS64.TRYWAIT P0, [UR5], R3 ;  /* 0x00000003ff0075a7 */ /* 0x000e640008001105 */
[----:B-1----:R-:W-:Y:S05]  /*2300*/  @!P0 BRA `(.L_x_36) ;  /* 0x0000007c00308947 */ /* 0x002fea0003800000 */
.L_x_122:
[----:B------:R-:W-:-:S04]  /*2310*/  UIADD3 UR6, UPT, UPT, UR6, 0x1, URZ ;  /* 0x0000000106067890 */ /* 0x000fc8000fffe0ff */
[----:B------:R-:W-:-:S04]  /*2320*/  UISETP.NE.AND UP0, UPT, UR6, 0x6, UPT ;  /* 0x000000060600788c */ /* 0x000fc8000bf05270 */
[----:B------:R-:W-:Y:S02]  /*2330*/  USEL UR7, URZ, 0x1, UP0 ;  /* 0x00000001ff077887 */ /* 0x000fe40008000000 */
[----:B------:R-:W-:-:S04]  /*2340*/  USEL UR6, UR6, URZ, UP0 ;  /* 0x000000ff06067287 */ /* 0x000fc80008000000 */
[----:B------:R-:W-:Y:S01]  /*2350*/  ULEA UR5, UR6, UR4, 0x3 ;  /* 0x0000000406057291 */ /* 0x000fe2000f8e18ff */
[----:B------:R-:W-:-:S04]  /*2360*/  LOP3.LUT R2, R15, UR7, RZ, 0x3c, !PT ;  /* 0x000000070f027c12 */ /* 0x000fc8000f8e3cff */
[----:B-1----:R-:W-:-:S04]  /*2370*/  SHF.L.U32 R3, R2, 0x1f, RZ ;  /* 0x0000001f02037819 */ /* 0x002fc800000006ff */
[----:B------:R-:W1:Y:S02]  /*2380*/  SYNCS.PHASECHK.TRANS64.TRYWAIT P0, [UR5], R3 ;  /* 0x00000003ff0075a7 */ /* 0x000e640008001105 */
[----:B-1----:R-:W-:Y:S05]  /*2390*/  @!P0 BRA `(.L_x_37) ;  /* 0x0000007c00248947 */ /* 0x002fea0003800000 */
.L_x_124:
        /* <DEDUP_REMOVED lines=9> */
.L_x_126:
        /* <DEDUP_REMOVED lines=9> */
.L_x_128:
        /* <DEDUP_REMOVED lines=9> */
.L_x_130:
[----:B------:R-:W-:-:S04]  /*2550*/  UIADD3 UR6, UPT, UPT, UR6, 0x1, URZ ;  /* 0x0000000106067890 */ /* 0x000fc8000fffe0ff */
[----:B------:R-:W-:-:S04]  /*2560*/  UISETP.NE.AND UP0, UPT, UR6, 0x6, UPT ;  /* 0x000000060600788c */ /* 0x000fc8000bf05270 */
[----:B------:R-:W-:Y:S02]  /*2570*/  USEL UR5, URZ, 0x1, UP0 ;  /* 0x00000001ff057887 */ /* 0x000fe40008000000 */
[----:B------:R-:W-:-:S04]  /*2580*/  USEL UR6, UR6, URZ, UP0 ;  /* 0x000000ff06067287 */ /* 0x000fc80008000000 */
[----:B------:R-:W-:Y:S01]  /*2590*/  ULEA UR6, UR6, UR4, 0x3 ;  /* 0x0000000406067291 */ /* 0x000fe2000f8e18ff */
[----:B-1----:R-:W-:-:S04]  /*25a0*/  LOP3.LUT R3, R2, UR5, RZ, 0x3c, !PT ;  /* 0x0000000502037c12 */ /* 0x002fc8000f8e3cff */
[----:B------:R-:W-:Y:S01]  /*25b0*/  SHF.L.U32 R3, R3, 0x1f, RZ ;  /* 0x0000001f03037819 */ /* 0x000fe200000006ff */
[----:B--2---:R-:W-:-:S07]  /*25c0*/  IMAD.U32 R0, RZ, RZ, UR6 ;  /* 0x00000006ff007e24 */ /* 0x004fce000f8e00ff */
.L_x_41:
[----:B-1----:R1:W2:Y:S02]  /*25d0*/  SYNCS.PHASECHK.TRANS64.TRYWAIT P0, [R0+URZ], R3 ;  /* 0x00000003000075a7 */ /* 0x0022a400080011ff */
[----:B--2---:R-:W-:Y:S05]  /*25e0*/  @!P0 NANOSLEEP.SYNCS 0x989680 ;  /* 0x009896800000895d */ /* 0x004fea0003900000 */
[----:B------:R-:W2:Y:S02]  /*25f0*/  @!P0 SYNCS.PHASECHK.TRANS64 P0, [R0+URZ], R3 ;  /* 0x00000003000085a7 */ /* 0x000ea400080010ff */
[----:B--2---:R-:W-:Y:S05]  /*2600*/  @P0 EXIT ;  /* 0x000000000000094d */ /* 0x004fea0003800000 */
[----:B------:R-:W-:Y:S05]  /*2610*/  BRA `(.L_x_41) ;  /* 0xfffffffc00ec7947 */ /* 0x000fea000383ffff */
.L_x_17:
[----:B------:R-:W-:-:S04]  /*2620*/  UISETP.NE.AND UP0, UPT, UR37, URZ, UPT ;  /* 0x000000ff2500728c */ /* 0x000fc8000bf05270 */
[----:B------:R-:W-:-:S09]  /*2630*/  UISETP.NE.OR UP0, UPT, UR8, 0x1, UP0 ;  /* 0x000000010800788c */ /* 0x000fd20008705670 */
[----:B------:R-:W-:Y:S05]  /*2640*/  BRA.U UP0, `(.L_x_42) ;  /* 0x0000000500487547 */ /* 0x000fea000b800000 */
[----:B------:R-:W-:Y:S01]  /*2650*/  ISETP.NE.AND P2, PT, R2, RZ, PT ;  /* 0x000000ff0200720c */ /* 0x000fe20003f45270 */
[----:B------:R-:W-:Y:S01]  /*2660*/  IMAD.MOV.U32 R12, RZ, RZ, 0x1 ;  /* 0x00000001ff0c7424 */ /* 0x000fe200078e00ff */
[----:B------:R-:W-:Y:S02]  /*2670*/  CS2R R10, SRZ ;  /* 0x00000000000a7805 */ /* 0x000fe4000001ff00 */
[----:B------:R-:W-:Y:S01]  /*2680*/  CS2R R8, SRZ ;  /* 0x0000000000087805 */ /* 0x000fe2000001ff00 */
[----:B------:R-:W-:Y:S01]  /*2690*/  UMOV UR4, 0x400 ;  /* 0x0000040000047882 */ /* 0x000fe20000000000 */
[----:B------:R-:W-:Y:S01]  /*26a0*/  UMOV UR6, URZ ;  /* 0x000000ff00067c82 */ /* 0x000fe20008000000 */
[----:B------:R-:W-:-:S12]  /*26b0*/  ULEA UR37, UR37, UR4, 0x18 ;  /* 0x0000000425257291 */ /* 0x000fd8000f8ec0ff */
.L_x_46:
[----:B------:R-:W-:Y:S02]  /*26c0*/  LEA R0, R8, UR37, 0x3 ;  /* 0x0000002508007c11 */ /* 0x000fe4000f8e18ff */
[----:B------:R-:W-:-:S03]  /*26d0*/  SHF.L.U32 R5, R9, 0x1f, RZ ;  /* 0x0000001f09057819 */ /* 0x000fc600000006ff */
[----:B------:R-:W-:Y:S01]  /*26e0*/  VIADD R4, R0, 0x120 ;  /* 0x0000012000047836 */ /* 0x000fe20000000000 */
[----:B------:R-:W1:Y:S02]  /*26f0*/  SYNCS.PHASECHK.TRANS64.TRYWAIT P0, [R0+URZ+0x110], R5 ;  /* 0x00011005000075a7 */ /* 0x000e6400080011ff */
[----:B-1----:R-:W-:Y:S05]  /*2700*/  @!P0 BRA `(.L_x_43) ;  /* 0x0000007800a88947 */ /* 0x002fea0003800000 */
.L_x_131:
[----:B------:R-:W-:Y:S01]  /*2710*/  ULEA UR5, UR6, UR37, 0x3 ;  /* 0x0000002506057291 */ /* 0x000fe2000f8e18ff */
[----:B------:R-:W-:Y:S02]  /*2720*/  PRMT R4, RZ, 0x654, R4 ;  /* 0x00000654ff047816 */ /* 0x000fe40000000004 */
[----:B-1----:R-:W-:Y:S01]  /*2730*/  SHF.L.U32 R5, R12, 0x1f, RZ ;  /* 0x0000001f0c057819 */ /* 0x002fe200000006ff */
[----:B------:R-:W-:Y:S01]  /*2740*/  UIADD3 UR4, UPT, UPT, UR5, 0xb0, URZ ;  /* 0x000000b005047890 */ /* 0x000fe2000fffe0ff */
[----:B------:R1:W-:Y:S05]  /*2750*/  SYNCS.ARRIVE.TRANS64.RED.A1T0 RZ, [R4+URZ], RZ ;  /* 0x000000ff04ff79a7 */ /* 0x0003ea00081004ff */
[----:B------:R-:W-:Y:S01]  /*2760*/  IMAD.U32 R7, RZ, RZ, UR4 ;  /* 0x00000004ff077e24 */ /* 0x000fe2000f8e00ff */
[----:B------:R-:W2:Y:S04]  /*2770*/  SYNCS.PHASECHK.TRANS64.TRYWAIT P0, [UR5+0xc0], R5 ;  /* 0x0000c005ff0075a7 */ /* 0x000ea80008001105 */
[----:B------:R-:W-:Y:S01]  /*2780*/  PRMT R6, R2, 0x654, R7 ;  /* 0x0000065402067816 */ /* 0x000fe20000000007 */
[----:B-1----:R-:W-:Y:S01]  /*2790*/  @!P2 IMAD.MOV.U32 R4, RZ, RZ, 0x10 ;  /* 0x00000010ff04a424 */ /* 0x002fe200078e00ff */
[----:B--2---:R-:W-:Y:S06]  /*27a0*/  @!P0 BRA `(.L_x_44) ;  /* 0x0000007800948947 */ /* 0x004fec0003800000 */
.L_x_133:
[----:B------:R-:W-:Y:S01]  /*27b0*/  ULEA UR4, UR6, UR37, 0x4 ;  /* 0x0000002506047291 */ /* 0x000fe2000f8e20ff */
[----:B------:R-:W-:Y:S01]  /*27c0*/  SEL R3, R6, R3, !P2 ;  /* 0x0000000306037207 */ /* 0x000fe20005000000 */
[----:B------:R-:W-:Y:S01]  /*27d0*/  UIADD3 UR5, UPT, UPT, UR5, 0xb0, URZ ;  /* 0x000000b005057890 */ /* 0x000fe2000fffe0ff */
[----:B-1----:R-:W-:Y:S01]  /*27e0*/  LEA R0, R11, UR37, 0x3 ;  /* 0x000000250b007c11 */ /* 0x002fe2000f8e18ff */
[----:B------:R-:W-:Y:S01]  /*27f0*/  UIADD3 UR4, UPT, UPT, UR4, 0x140, URZ ;  /* 0x0000014004047890 */ /* 0x000fe2000fffe0ff */
[----:B------:R-:W-:Y:S01]  /*2800*/  SHF.L.U32 R5, R10, 0x1f, RZ ;  /* 0x0000001f0a057819 */ /* 0x000fe200000006ff */
[----:B------:R1:W-:Y:S01]  /*2810*/  @!P2 SYNCS.ARRIVE.TRANS64.RED RZ, [R3+URZ], R4 ;  /* 0x0000000403ffa9a7 */ /* 0x0003e200080004ff */
[----:B------:R-:W-:Y:S01]  /*2820*/  UIADD3 UR6, UPT, UPT, UR6, 0x1, URZ ;  /* 0x0000000106067890 */ /* 0x000fe2000fffe0ff */
[----:B------:R-:W-:-:S03]  /*2830*/  VIADD R8, R8, 0x1 ;  /* 0x0000000108087836 */ /* 0x000fc60000000000 */
[----:B------:R-:W-:Y:S02]  /*2840*/  UISETP.NE.AND UP0, UPT, UR6, 0x2, UPT ;  /* 0x000000020600788c */ /* 0x000fe4000bf05270 */
[----:B------:R-:W-:Y:S06]  /*2850*/  UGETNEXTWORKID.BROADCAST [UR4], [UR5] ;  /* 0x00000000040073ca */ /* 0x000fec0008000100 */
[----:B------:R-:W-:Y:S01]  /*2860*/  USEL UR4, URZ, 0x1, UP0 ;  /* 0x00000001ff047887 */ /* 0x000fe20008000000 */
[----:B------:R-:W-:Y:S01]  /*2870*/  ISETP.NE.AND P0, PT, R8, 0x2, PT ;  /* 0x000000020800780c */ /* 0x000fe20003f05270 */
[----:B------:R-:W-:Y:S01]  /*2880*/  USEL UR6, UR6, URZ, UP0 ;  /* 0x000000ff06067287 */ /* 0x000fe20008000000 */
[----:B------:R-:W2:Y:S03]  /*2890*/  SYNCS.PHASECHK.TRANS64.TRYWAIT P1, [R0+URZ+0xb0], R5 ;  /* 0x0000b005000075a7 */ /* 0x000ea600080211ff */
[----:B------:R-:W-:Y:S01]  /*28a0*/  LOP3.LUT R12, R12, UR4, RZ, 0x3c, !PT ;  /* 0x000000040c0c7c12 */ /* 0x000fe2000f8e3cff */
[----:B-12---:R-:W-:Y:S07]  /*28b0*/  @!P1 BRA `(.L_x_45) ;  /* 0x0000007800689947 */ /* 0x006fee0003800000 */
.L_x_134:
[C---:B------:R-:W-:Y:S01]  /*28c0*/  LEA R4, R11.reuse, UR37, 0x4 ;  /* 0x000000250b047c11 */ /* 0x040fe2000f8e20ff */
[----:B-1----:R-:W-:Y:S01]  /*28d0*/  VIADD R0, R0, 0xc0 ;  /* 0x000000c000007836 */ /* 0x002fe20000000000 */
[----:B------:R-:W-:Y:S01]  /*28e0*/  SEL R8, R8, RZ, P0 ;  /* 0x000000ff08087207 */ /* 0x000fe20000000000 */
[----:B------:R-:W-:-:S03]  /*28f0*/  VIADD R11, R11, 0x1 ;  /* 0x000000010b0b7836 */ /* 0x000fc60000000000 */
[----:B------:R-:W1:Y:S01]  /*2900*/  LDS.128 R4, [R4+0x140] ;  /* 0x0001400004047984 */ /* 0x000e620000000c00 */
[----:B------:R-:W-:Y:S02]  /*2910*/  PRMT R0, RZ, 0x654, R0 ;  /* 0x00000654ff007816 */ /* 0x000fe40000000000 */
[C---:B------:R-:W-:Y:S01]  /*2920*/  ISETP.NE.AND P1, PT, R11.reuse, 0x2, PT ;  /* 0x000000020b00780c */ /* 0x040fe20003f25270 */
[----:B------:R-:W-:Y:S01]  /*2930*/  @!PT LDS RZ, [RZ] ;  /* 0x00000000fffff984 */ /* 0x000fe20000000800 */
[----:B------:R-:W-:Y:S01]  /*2940*/  @!PT LDS RZ, [RZ] ;  /* 0x00000000fffff984 */ /* 0x000fe20000000800 */
[----:B------:R-:W-:Y:S01]  /*2950*/  @!PT LDS RZ, [RZ] ;  /* 0x00000000fffff984 */ /* 0x000fe20000000800 */
[----:B------:R-:W-:Y:S01]  /*2960*/  @!PT LDS RZ, [RZ] ;  /* 0x00000000fffff984 */ /* 0x000fe20000000800 */
[----:B------:R2:W-:Y:S06]  /*2970*/  MEMBAR.ALL.CTA ;  /* 0x0000000000007992 */ /* 0x0005ec0000008000 */
[----:B--2---:R-:W2:Y:S01]  /*2980*/  FENCE.VIEW.ASYNC.S ;  /* 0x00000000000073c6 */ /* 0x004ea20000000000 */
[----:B------:R-:W-:Y:S01]  /*2990*/  SEL R11, R11, RZ, P1 ;  /* 0x000000ff0b0b7207 */ /* 0x000fe20000800000 */
[----:B--2---:R2:W-:Y:S01]  /*29a0*/  SYNCS.ARRIVE.TRANS64.RED.A1T0 RZ, [R0+URZ], RZ ;  /* 0x000000ff00ff79a7 */ /* 0x0045e200081004ff */
[----:B-1----:R-:W-:-:S02]  /*29b0*/  LOP3.LUT P3, RZ, R6, 0x1, RZ, 0xc0, !PT ;  /* 0x0000000106ff7812 */ /* 0x002fc4000786c0ff */
[----:B------:R-:W-:-:S04]  /*29c0*/  SEL R5, RZ, 0x1, P1 ;  /* 0x00000001ff057807 */ /* 0x000fc80000800000 */
[----:B------:R-:W-:Y:S02]  /*29d0*/  LOP3.LUT R10, R10, R5, RZ, 0x3c, !PT ;  /* 0x000000050a0a7212 */ /* 0x000fe400078e3cff */
[----:B--2---:R-:W-:-:S04]  /*29e0*/  SEL R0, RZ, 0x1, P0 ;  /* 0x00000001ff007807 */ /* 0x004fc80000000000 */
[----:B------:R-:W-:Y:S01]  /*29f0*/  LOP3.LUT R9, R9, R0, RZ, 0x3c, !PT ;  /* 0x0000000009097212 */ /* 0x000fe200078e3cff */
[----:B------:R-:W-:Y:S06]  /*2a00*/  @P3 BRA `(.L_x_46) ;  /* 0xfffffffc002c3947 */ /* 0x000fec000383ffff */
[----:B------:R-:W-:Y:S01]  /*2a10*/  ULEA UR5, UR6, UR37, 0x3 ;  /* 0x0000002506057291 */ /* 0x000fe2000f8e18ff */
[----:B------:R-:W-:-:S08]  /*2a20*/  SHF.L.U32 R3, R12, 0x1f, RZ ;  /* 0x0000001f0c037819 */ /* 0x000fd000000006ff */
[----:B------:R-:W1:Y:S02]  /*2a30*/  SYNCS.PHASECHK.TRANS64 P0, [UR5+0xc0], R3 ;  /* 0x0000c003ff0075a7 */ /* 0x000e640008001005 */
[----:B-1----:R-:W-:Y:S05]  /*2a40*/  @P0 BRA `(.L_x_47) ;  /* 0x0000000000080947 */ /* 0x002fea0003800000 */
[----:B------:R-:W1:Y:S02]  /*2a50*/  SYNCS.PHASECHK.TRANS64.TRYWAIT P0, [UR5+0xc0], R3 ;  /* 0x0000c003ff0075a7 */ /* 0x000e640008001105 */
[----:B-1----:R-:W-:Y:S05]  /*2a60*/  @!P0 BRA `(.L_x_48) ;  /* 0x0000007800108947 */ /* 0x002fea0003800000 */
.L_x_47:
[----:B------:R-:W-:-:S04]  /*2a70*/  UIADD3 UR4, UPT, UPT, UR6, 0x1, URZ ;  /* 0x0000000106047890 */ /* 0x000fc8000fffe0ff */
[----:B------:R-:W-:-:S04]  /*2a80*/  UISETP.NE.AND UP0, UPT, UR4, 0x2, UPT ;  /* 0x000000020400788c */ /* 0x000fc8000bf05270 */
[----:B------:R-:W-:Y:S02]  /*2a90*/  USEL UR7, URZ, 0x1, UP0 ;  /* 0x00000001ff077887 */ /* 0x000fe40008000000 */
[----:B------:R-:W-:-:S04]  /*2aa0*/  USEL UR4, UR4, URZ, UP0 ;  /* 0x000000ff04047287 */ /* 0x000fc80008000000 */
[----:B------:R-:W-:Y:S01]  /*2ab0*/  ULEA UR4, UR4, UR37, 0x3 ;  /* 0x0000002504047291 */ /* 0x000fe2000f8e18ff */
[----:B-1----:R-:W-:-:S04]  /*2ac0*/  LOP3.LUT R3, R12, UR7, RZ, 0x3c, !PT ;  /* 0x000000070c037c12 */ /* 0x002fc8000f8e3cff */
[----:B------:R-:W-:-:S04]  /*2ad0*/  SHF.L.U32 R0, R3, 0x1f, RZ ;  /* 0x0000001f03007819 */ /* 0x000fc800000006ff */
[----:B------:R-:W1:Y:S02]  /*2ae0*/  SYNCS.PHASECHK.TRANS64 P0, [UR4+0xc0], R0 ;  /* 0x0000c000ff0075a7 */ /* 0x000e640008001004 */
[----:B-1----:R-:W-:Y:S05]  /*2af0*/  @P0 EXIT ;  /* 0x000000000000094d */ /* 0x002fea0003800000 */
[----:B------:R-:W-:Y:S02]  /*2b00*/  SHF.L.U32 R3, R3, 0x1f, RZ ;  /* 0x0000001f03037819 */ /* 0x000fe400000006ff */
[----:B------:R-:W-:-:S07]  /*2b10*/  MOV R0, UR4 ;  /* 0x0000000400007c02 */ /* 0x000fce0008000f00 */
.L_x_49:
[----:B-1----:R1:W2:Y:S02]  /*2b20*/  SYNCS.PHASECHK.TRANS64.TRYWAIT P0, [R0+URZ+0xc0], R3 ;  /* 0x0000c003000075a7 */ /* 0x0022a400080011ff */
[----:B--2---:R-:W-:Y:S05]  /*2b30*/  @!P0 NANOSLEEP.SYNCS 0x989680 ;  /* 0x009896800000895d */ /* 0x004fea0003900000 */
[----:B------:R-:W2:Y:S02]  /*2b40*/  @!P0 SYNCS.PHASECHK.TRANS64 P0, [R0+URZ+0xc0], R3 ;  /* 0x0000c003000085a7 */ /* 0x000ea400080010ff */
[----:B--2---:R-:W-:Y:S05]  /*2b50*/  @P0 EXIT ;  /* 0x000000000000094d */ /* 0x004fea0003800000 */
[----:B------:R-:W-:Y:S05]  /*2b60*/  BRA `(.L_x_49) ;  /* 0xfffffffc00ec7947 */ /* 0x000fea000383ffff */
.L_x_42:
[----:B------:R-:W-:-:S09]  /*2b70*/  UISETP.NE.AND UP0, UPT, UR8, URZ, UPT ;  /* 0x000000ff0800728c */ /* 0x000fd2000bf05270 */
[----:B------:R-:W-:Y:S05]  /*2b80*/  BRA.U UP0, `(.L_x_50) ;  /* 0x0000000d00b47547 */ /* 0x000fea000b800000 */
[----:B------:R-:W-:Y:S01]  /*2b90*/  UMOV UR4, 0x40 ;  /* 0x0000004000047882 */ /* 0x000fe20000000000 */
[----:B------:R-:W-:Y:S01]  /*2ba0*/  NOP ;  /* 0x0000000000007918 */ /* 0x000fe20000000000 */
[----:B------:R-:W-:Y:S01]  /*2bb0*/  ULEA UR4, UR37, UR4, 0x18 ;  /* 0x0000000425047291 */ /* 0x000fe2000f8ec0ff */
[----:B------:R-:W-:Y:S02]  /*2bc0*/  UMOV UR5, 0x400 ;  /* 0x0000040000057882 */ /* 0x000fe40000000000 */
[----:B------:R-:W-:-:S06]  /*2bd0*/  ULEA UR37, UR37, UR5, 0x18 ;  /* 0x0000000525257291 */ /* 0x000fcc000f8ec0ff */
[----:B------:R-:W1:Y:S02]  /*2be0*/  LDS.U8 R0, [UR4+0x1c] ;  /* 0x00001c04ff007984 */ /* 0x000e640008000000 */
[----:B-1----:R-:W-:-:S13]  /*2bf0*/  ISETP.NE.AND P0, PT, R0, RZ, PT ;  /* 0x000000ff0000720c */ /* 0x002fda0003f05270 */
[----:B------:R-:W-:Y:S05]  /*2c00*/  @P0 BRA `(.L_x_51) ;  /* 0x0000000000580947 */ /* 0x000fea0003800000 */
[----:B------:R-:W-:-:S13]  /*2c10*/  ELECT P0, URZ, PT ;  /* 0x0000000000ff782f */ /* 0x000fda0003800000 */
[----:B------:R-:W-:Y:S05]  /*2c20*/  @!P0 BRA `(.L_x_52) ;  /* 0x0000000000608947 */ /* 0x000fea0003800000 */
[----:B------:R-:W-:Y:S01]  /*2c30*/  UMOV UR5, 0x10 ;  /* 0x0000001000057882 */ /* 0x000fe20000000000 */
[----:B------:R-:W-:Y:S01]  /*2c40*/  HFMA2 R0, -RZ, RZ, 0, 5.9604644775390625e-08 ;  /* 0x00000001ff007431 */ /* 0x000fe200000001ff */
[----:B------:R-:W-:-:S03]  /*2c50*/  MOV R2, 0xffff ;  /* 0x0000ffff00027802 */ /* 0x000fc60000000f00 */
[----:B------:R-:W-:Y:S04]  /*2c60*/  DEPBAR.LE SB1, 0x36 ;  /* 0x00009d800000791a */ /* 0x000fe80000000000 */
[----:B------:R-:W1:Y:S02]  /*2c70*/  UTCATOMSWS.FIND_AND_SET.ALIGN UP0, UR5, UR5 ;  /* 0x00000005000575e3 */ /* 0x000e640008000800 */
[----:B-1----:R-:W-:Y:S01]  /*2c80*/  MOV R3, UR5 ;  /* 0x0000000500037c02 */ /* 0x002fe20008000f00 */
[----:B------:R-:W-:Y:S06]  /*2c90*/  BRA.U UP0, `(.L_x_53) ;  /* 0x0000000100187547 */ /* 0x000fec000b800000 */
.L_x_54:
[----:B------:R-:W-:Y:S05]  /*2ca0*/  NANOSLEEP 0x64 ;  /* 0x000000640000795d */ /* 0x000fea0003800000 */
[----:B------:R-:W-:-:S05]  /*2cb0*/  UMOV UR5, 0x10 ;  /* 0x0000001000057882 */ /* 0x000fca0000000000 */
[----:B------:R-:W-:Y:S04]  /*2cc0*/  DEPBAR.LE SB1, 0x36 ;  /* 0x00009d800000791a */ /* 0x000fe80000000000 */
[----:B------:R-:W1:Y:S02]  /*2cd0*/  UTCATOMSWS.FIND_AND_SET.ALIGN UP0, UR5, UR5 ;  /* 0x00000005000575e3 */ /* 0x000e640008000800 */
[----:B-1----:R-:W-:Y:S01]  /*2ce0*/  MOV R3, UR5 ;  /* 0x0000000500037c02 */ /* 0x002fe20008000f00 */
[----:B------:R-:W-:Y:S05]  /*2cf0*/  BRA.U !UP0, `(.L_x_54) ;  /* 0xfffffffd08e87547 */ /* 0x000fea000b83ffff */
.L_x_53:
[-C--:B------:R-:W-:Y:S02]  /*2d00*/  SHF.L.U32 R2, R2, R3.reuse, RZ ;  /* 0x0000000302027219 */ /* 0x080fe400000006ff */
[----:B------:R-:W-:Y:S01]  /*2d10*/  SHF.L.U32 R0, R0, R3, RZ ;  /* 0x0000000300007219 */ /* 0x000fe200000006ff */
[----:B------:R-:W-:Y:S02]  /*2d20*/  IMAD.SHL.U32 R3, R3, 0x20, RZ ;  /* 0x0000002003037824 */ /* 0x000fe400078e00ff */
[----:B------:R1:W-:Y:S04]  /*2d30*/  ATOMS.OR RZ, [UR4+0x14], R2 ;  /* 0x00001402ffff798c */ /* 0x0003e8000b000004 */
[----:B------:R1:W-:Y:S04]  /*2d40*/  ATOMS.OR RZ, [UR4+0x18], R0 ;  /* 0x00001800ffff798c */ /* 0x0003e8000b000004 */
[----:B------:R1:W-:Y:S01]  /*2d50*/  STS [UR37+0x160], R3 ;  /* 0x00016003ff007988 */ /* 0x0003e20008000825 */
[----:B------:R-:W-:Y:S05]  /*2d60*/  BRA `(.L_x_52) ;  /* 0x0000000000107947 */ /* 0x000fea0003800000 */
.L_x_51:
[----:B------:R-:W-:Y:S02]  /*2d70*/  MOV R0, 0xffffffff ;  /* 0xffffffff00007802 */ /* 0x000fe40000000f00 */
[----:B------:R-:W-:-:S03]  /*2d80*/  MOV R2, 0x2db0 ;  /* 0x00002db000027802 */ /* 0x000fc60000000f00 */
[----:B------:R1:W-:Y:S04]  /*2d90*/  STS [UR37+0x160], R0 ;  /* 0x00016000ff007988 */ /* 0x0003e80008000825 */
[----:B-1-3-5:R-:W-:Y:S05]  /*2da0*/  CALL.REL.NOINC `($__internal_1_$__cuda_sm10x_tcgen05_guardrail_trap_phase_invalid_during_alloc) ;  /* 0x0000007c00187944 */ /* 0x02afea0003c00000 */
.L_x_52:
[----:B------:R-:W-:Y:S05]  /*2db0*/  WARPSYNC.ALL ;  /* 0x0000000000007948 */ /* 0x000fea0003800000 */
[----:B------:R-:W2:Y:S01]  /*2dc0*/  S2UR UR5, SR_CgaCtaId ;  /* 0x00000000000579c3 */ /* 0x000ea20000008800 */
[----:B------:R-:W-:Y:S01]  /*2dd0*/  UMOV UR4, 0x400 ;  /* 0x0000040000047882 */ /* 0x000fe20000000000 */
[----:B------:R-:W-:-:S06]  /*2de0*/  NOP ;  /* 0x0000000000007918 */ /* 0x000fcc0000000000 */
[----:B------:R-:W-:Y:S06]  /*2df0*/  BAR.ARV 0x6, 0xa0 ;  /* 0x0182800000007b1d */ /* 0x000fec0000002000 */
[----:B------:R-:W4:Y:S01]  /*2e00*/  LDCU UR7, c[0x0][0x38c] ;  /* 0x00007180ff0777ac */ /* 0x000f220008000800 */
[----:B------:R-:W-:Y:S01]  /*2e10*/  IMAD.MOV.U32 R11, RZ, RZ, 0x1 ;  /* 0x00000001ff0b7424 */ /* 0x000fe200078e00ff */
[----:B------:R-:W-:Y:S01]  /*2e20*/  CS2R R8, SRZ ;  /* 0x0000000000087805 */ /* 0x000fe2000001ff00 */
[----:B------:R-:W-:Y:S01]  /*2e30*/  IMAD.MOV.U32 R10, RZ, RZ, RZ ;  /* 0x000000ffff0a7224 */ /* 0x000fe200078e00ff */
[----:B------:R-:W3:Y:S01]  /*2e40*/  LDCU UR6, c[0x0][0x38c] ;  /* 0x00007180ff0677ac */ /* 0x000ee20008000800 */
[----:B------:R-:W-:Y:S01]  /*2e50*/  UMOV UR15, URZ ;  /* 0x000000ff000f7c82 */ /* 0x000fe20008000000 */
[----:B------:R-:W-:Y:S01]  /*2e60*/  UMOV UR14, URZ ;  /* 0x000000ff000e7c82 */ /* 0x000fe20008000000 */
[----:B--2---:R-:W-:Y:S01]  /*2e70*/  ULEA UR5, UR5, UR4, 0x18 ;  /* 0x0000000405057291 */ /* 0x004fe2000f8ec0ff */
[----:B------:R-:W-:Y:S01]  /*2e80*/  UMOV UR24, 0x0 ;  /* 0x0000000000187882 */ /* 0x000fe20000000000 */
[----:B------:R-:W-:-:S02]  /*2e90*/  UMOV UR25, 0x8200010 ;  /* 0x0820001000197882 */ /* 0x000fc40000000000 */
[----:B------:R-:W-:Y:S02]  /*2ea0*/  UIADD3 UR10, UPT, UPT, UR5, 0x8400, URZ ;  /* 0x00008400050a7890 */ /* 0x000fe4000fffe0ff */
[----:B------:R-:W-:Y:S02]  /*2eb0*/  UIADD3 UR11, UPT, UPT, UR5, 0x20400, URZ ;  /* 0x00020400050b7890 */ /* 0x000fe4000fffe0ff */
[----:B----4-:R-:W-:Y:S01]  /*2ec0*/  UIADD3 UR7, UPT, UPT, UR7, 0x3f, URZ ;  /* 0x0000003f07077890 */ /* 0x010fe2000fffe0ff */
[----:B-1----:R-:W1:Y:S01]  /*2ed0*/  LDS R0, [UR5+0x160] ;  /* 0x00016005ff007984 */ /* 0x002e620008000800 */
[----:B------:R-:W-:Y:S02]  /*2ee0*/  USHF.R.U32.HI UR10, URZ, 0x4, UR10 ;  /* 0x00000004ff0a7899 */ /* 0x000fe4000801160a */
[----:B------:R-:W-:Y:S02]  /*2ef0*/  USHF.R.S32.HI UR4, URZ, 0x1f, UR7 ;  /* 0x0000001fff047899 */ /* 0x000fe40008011407 */
[----:B------:R-:W-:-:S02]  /*2f00*/  USHF.R.U32.HI UR11, URZ, 0x4, UR11 ;  /* 0x00000004ff0b7899 */ /* 0x000fc4000801160b */
[----:B------:R-:W-:Y:S02]  /*2f10*/  ULEA.HI UR4, UR4, UR7, URZ, 0x6 ;  /* 0x0000000704047291 */ /* 0x000fe4000f8f30ff */
[----:B------:R-:W-:Y:S02]  /*2f20*/  ULOP3.LUT UR10, UR10, 0x3fff, URZ, 0xc0, !UPT ;  /* 0x00003fff0a0a7892 */ /* 0x000fe4000f8ec0ff */
[----:B------:R-:W-:Y:S02]  /*2f30*/  USHF.R.S32.HI UR4, URZ, 0x6, UR4 ;  /* 0x00000006ff047899 */ /* 0x000fe40008011404 */
[----:B------:R-:W-:Y:S02]  /*2f40*/  ULOP3.LUT UR11, UR11, 0x3fff, URZ, 0xc0, !UPT ;  /* 0x00003fff0b0b7892 */ /* 0x000fe4000f8ec0ff */
[----:B------:R-:W-:Y:S01]  /*2f50*/  UISETP.LT.AND UP0, UPT, UR4, 0x1, UPT ;  /* 0x000000010400788c */ /* 0x000fe2000bf01270 */
[----:B------:R-:W-:Y:S01]  /*2f60*/  UMOV UR22, 0x0 ;  /* 0x0000000000167882 */ /* 0x000fe20000000000 */
[----:B------:R-:W-:-:S02]  /*2f70*/  UMOV UR23, 0x8200010 ;  /* 0x0820001000177882 */ /* 0x000fc40000000000 */
[----:B------:R-:W-:Y:S02]  /*2f80*/  USEL UR9, UR4, 0x1, !UP0 ;  /* 0x0000000104097887 */ /* 0x000fe4000c000000 */
[----:B------:R-:W-:Y:S02]  /*2f90*/  ULOP3.LUT UR10, UR10, 0x10000, URZ, 0xfc, !UPT ;  /* 0x000100000a0a7892 */ /* 0x000fe4000f8efcff */
[----:B------:R-:W-:Y:S02]  /*2fa0*/  ULOP3.LUT UR11, UR11, 0x10000, URZ, 0xfc, !UPT ;  /* 0x000100000b0b7892 */ /* 0x000fe4000f8efcff */
[----:B------:R-:W-:Y:S02]  /*2fb0*/  UIADD3 UR9, UPT, UPT, -UR9, URZ, URZ ;  /* 0x000000ff09097290 */ /* 0x000fe4000fffe1ff */
[----:B---3--:R-:W-:Y:S01]  /*2fc0*/  UISETP.GE.AND UP3, UPT, UR6, 0x1, UPT ;  /* 0x000000010600788c */ /* 0x008fe2000bf66270 */
[----:B------:R-:W-:Y:S01]  /*2fd0*/  UMOV UR20, 0x0 ;  /* 0x0000000000147882 */ /* 0x000fe20000000000 */
[----:B------:R-:W-:Y:S01]  /*2fe0*/  UMOV UR21, 0x8200010 ;  /* 0x0820001000157882 */ /* 0x000fe20000000000 */
[----:B------:R-:W-:Y:S01]  /*2ff0*/  UMOV UR18, 0x0 ;  /* 0x0000000000127882 */ /* 0x000fe20000000000 */
[----:B------:R-:W-:Y:S01]  /*3000*/  UMOV UR19, 0x8200010 ;  /* 0x0820001000137882 */ /* 0x000fe20000000000 */
[----:B-1----:R-:W-:-:S15]  /*3010*/  R2UR UR16, R0 ;  /* 0x00000000001072ca */ /* 0x002fde00000e0000 */
.L_x_61:
[----:B------:R-:W-:Y:S02]  /*3020*/  LEA R0, R10, UR5, 0x3 ;  /* 0x000000050a007c11 */ /* 0x000fe4000f8e18ff */
[----:B------:R-:W-:Y:S02]  /*3030*/  SHF.L.U32 R5, R9, 0x1f, RZ ;  /* 0x0000001f09057819 */ /* 0x000fe400000006ff */
[----:B------:R-:W-:Y:S01]  /*3040*/  PLOP3.LUT P0, PT, PT, PT, UP3, 0x80, 0x8 ;  /* 0x000000000008781c */ /* 0x000fe20003f0f038 */
[----:B------:R-:W-:Y:S01]  /*3050*/  VIADD R3, R0, 0xc0 ;  /* 0x000000c000037836 */ /* 0x000fe20000000000 */
[----:B-1----:R-:W1:Y:S02]  /*3060*/  SYNCS.PHASECHK.TRANS64.TRYWAIT P1, [R0+URZ+0xb0], R5 ;  /* 0x0000b005000075a7 */ /* 0x002e6400080211ff */
[----:B-1----:R-:W-:Y:S09]  /*3070*/  @!P1 BRA `(.L_x_55) ;  /* 0x0000007000a49947 */ /* 0x002ff20003800000 */
.L_x_136:
[----:B------:R-:W-:Y:S01]  /*3080*/  LEA R4, R10, UR5, 0x4 ;  /* 0x000000050a047c11 */ /* 0x000fe2000f8e20ff */
[----:B------:R-:W-:Y:S01]  /*3090*/  @UP3 ULEA UR6, UR14, UR5, 0x3 ;  /* 0x000000050e063291 */ /* 0x000fe2000f8e18ff */
[----:B------:R-:W-:Y:S01]  /*30a0*/  PLOP3.LUT P1, PT, PT, PT, PT, 0x80, 0x8 ;  /* 0x000000000008781c */ /* 0x000fe20003f2f070 */
[----:B------:R-:W-:Y:S01]  /*30b0*/  ULEA UR7, UR15, UR5, 0x3 ;  /* 0x000000050f077291 */ /* 0x000fe2000f8e18ff */
[----:B------:R-:W-:Y:S01]  /*30c0*/  PRMT R3, RZ, 0x654, R3 ;  /* 0x00000654ff037816 */ /* 0x000fe20000000003 */
[----:B------:R-:W-:Y:S01]  /*30d0*/  ULEA UR8, UR15, UR16, 0x7 ;  /* 0x000000100f087291 */ /* 0x000fe2000f8e38ff */
[----:B-1----:R-:W1:Y:S01]  /*30e0*/  LDS.128 R4, [R4+0x140] ;  /* 0x0001400004047984 */ /* 0x002e620000000c00 */
[----:B------:R-:W-:Y:S02]  /*30f0*/  @P0 SHF.L.U32 R2, R8, 0x1f, RZ ;  /* 0x0000001f08020819 */ /* 0x000fe400000006ff */
[----:B------:R-:W-:Y:S01]  /*3100*/  SHF.L.U32 R0, R11, 0x1f, RZ ;  /* 0x0000001f0b007819 */ /* 0x000fe200000006ff */
[----:B------:R-:W-:Y:S01]  /*3110*/  @!PT LDS RZ, [RZ] ;  /* 0x00000000fffff984 */ /* 0x000fe20000000800 */
[----:B------:R-:W-:Y:S01]  /*3120*/  @!PT LDS RZ, [RZ] ;  /* 0x00000000fffff984 */ /* 0x000fe20000000800 */
[----:B------:R-:W-:Y:S01]  /*3130*/  @!PT LDS RZ, [RZ] ;  /* 0x00000000fffff984 */ /* 0x000fe20000000800 */
[----:B------:R-:W-:Y:S01]  /*3140*/  @!PT LDS RZ, [RZ] ;  /* 0x00000000fffff984 */ /* 0x000fe20000000800 */
[----:B------:R2:W-:Y:S06]  /*3150*/  MEMBAR.ALL.CTA ;  /* 0x0000000000007992 */ /* 0x0005ec0000008000 */
[----:B--2---:R-:W2:Y:S02]  /*3160*/  FENCE.VIEW.ASYNC.S ;  /* 0x00000000000073c6 */ /* 0x004ea40000000000 */
[----:B--2---:R2:W-:Y:S01]  /*3170*/  SYNCS.ARRIVE.TRANS64.RED.A1T0 RZ, [R3+URZ], RZ ;  /* 0x000000ff03ff79a7 */ /* 0x0045e200081004ff */
[----:B------:R2:W3:Y:S01]  /*3180*/  @P0 SYNCS.PHASECHK.TRANS64.TRYWAIT P1, [UR6], R2 ;  /* 0x00000002ff0005a7 */ /* 0x0004e20008021106 */
[----:B------:R-:W4:Y:S02]  /*3190*/  SYNCS.PHASECHK.TRANS64.TRYWAIT P0, [UR7+0xf0], R0 ;  /* 0x0000f000ff0075a7 */ /* 0x000f240008001107 */
[----:B-1234-:R-:W-:Y:S05]  /*31a0*/  @!P0 BRA `(.L_x_56) ;  /* 0x00000070006c8947 */ /* 0x01efea0003800000 */
.L_x_138:
[----:B------:R-:W-:Y:S01]  /*31b0*/  IADD3 R10, PT, PT, R10, 0x1, RZ ;  /* 0x000000010a0a7810 */ /* 0x000fe20007ffe0ff */
[----:B------:R-:W-:Y:S06]  /*31c0*/  BRA.U !UP3, `(.L_x_57) ;  /* 0x000000010bc07547 */ /* 0x000fec000b800000 */
[----:B------:R-:W-:Y:S01]  /*31d0*/  UPLOP3.LUT UP4, UPT, UPT, UPT, UPT, 0x40, 0x4 ;  /* 0x000000000004789c */ /* 0x000fe20003f8e870 */
[----:B------:R-:W-:Y:S01]  /*31e0*/  UMOV UR13, UR9 ;  /* 0x00000009000d7c82 */ /* 0x000fe20008000000 */
[----:B------:R-:W-:Y:S01]  /*31f0*/  UMOV UR12, UR4 ;  /* 0x00000004000c7c82 */ /* 0x000fe20008000000 */
[----:B------:R-:W-:-:S08]  /*3200*/  UMOV UR17, UR14 ;  /* 0x0000000e00117c82 */ /* 0x000fd00008000000 */
.L_x_60:
[----:B------:R-:W-:Y:S02]  /*3210*/  UIADD3 UR13, UPT, UPT, UR13, 0x1, URZ ;  /* 0x000000010d0d7890 */ /* 0x000fe4000fffe0ff */
[----:B--2---:R-:W-:Y:S02]  /*3220*/  ULEA UR6, UR17, UR5, 0x3 ;  /* 0x0000000511067291 */ /* 0x004fe4000f8e18ff */
[----:B------:R-:W-:Y:S01]  /*3230*/  UISETP.NE.AND UP0, UPT, UR13, URZ, UPT ;  /* 0x000000ff0d00728c */ /* 0x000fe2000bf05270 */
[----:B---3--:R-:W-:Y:S10]  /*3240*/  @P1 BRA `(.L_x_58) ;  /* 0x00000000000c1947 */ /* 0x008ff40003800000 */
[----:B-1----:R-:W-:Y:S04]  /*3250*/  SHF.L.U32 R3, R8, 0x1f, RZ ;  /* 0x0000001f08037819 */ /* 0x002fe800000006ff */
[----:B------:R-:W1:Y:S02]  /*3260*/  SYNCS.PHASECHK.TRANS64.TRYWAIT P0, [UR6], R3 ;  /* 0x00000003ff0075a7 */ /* 0x000e640008001106 */
[----:B-1----:R-:W-:Y:S05]  /*3270*/  @!P0 BRA `(.L_x_59) ;  /* 0x0000007000508947 */ /* 0x002fea0003800000 */
.L_x_58:
[----:B------:R-:W-:Y:S01]  /*3280*/  UISETP.NE.AND UP1, UPT, UR12, 0x1, UPT ;  /* 0x000000010c00788c */ /* 0x000fe2000bf25270 */
[----:B------:R-:W-:Y:S01]  /*3290*/  PLOP3.LUT P1, PT, PT, PT, PT, 0x80, 0x8 ;  /* 0x000000000008781c */ /* 0x000fe20003f2f070 */
[----:B------:R-:W-:Y:S02]  /*32a0*/  UIADD3 UR14, UPT, UPT, UR17, 0x1, URZ ;  /* 0x00000001110e7890 */ /* 0x000fe4000fffe0ff */
[----:B------:R-:W-:Y:S02]  /*32b0*/  ULEA UR28, UR17, UR11, 0xa ;  /* 0x0000000b111c7291 */ /* 0x000fe4000f8e50ff */
[----:B------:R-:W-:Y:S01]  /*32c0*/  UISETP.NE.AND UP2, UPT, UR14, 0x6, UPT ;  /* 0x000000060e00788c */ /* 0x000fe2000bf45270 */
[----:B------:R-:W-:Y:S01]  /*32d0*/  PLOP3.LUT P0, PT, PT, PT, UP1, 0x80, 0x8 ;  /* 0x000000000008781c */ /* 0x000fe20003f0f018 */
[----:B------:R-:W-:Y:S02]  /*32e0*/  UIADD3 UR40, UPT, UPT, UR28, 0x2, URZ ;  /* 0x000000021c287890 */ /* 0x000fe4000fffe0ff */
[----:B------:R-:W-:Y:S02]  /*32f0*/  USEL UR27, URZ, 0x1, UP2 ;  /* 0x00000001ff1b7887 */ /* 0x000fe40009000000 */
[----:B------:R-:W-:Y:S02]  /*3300*/  USEL UR14, UR14, URZ, UP2 ;  /* 0x000000ff0e0e7287 */ /* 0x000fe40009000000 */
[----:B------:R-:W-:Y:S02]  /*3310*/  UIADD3 UR36, UPT, UPT, UR28, 0x4, URZ ;  /* 0x000000041c247890 */ /* 0x000fe4000fffe0ff */
[----:B------:R-:W-:Y:S01]  /*3320*/  @UP1 ULEA UR26, UR14, UR5, 0x3 ;  /* 0x000000050e1a1291 */ /* 0x000fe2000f8e18ff */
[----:B------:R-:W-:Y:S01]  /*3330*/  LOP3.LUT R8, R8, UR27, RZ, 0x3c, !PT ;  /* 0x0000001b08087c12 */ /* 0x000fe2000f8e3cff */
[----:B------:R-:W-:Y:S02]  /*3340*/  UIADD3 UR32, UPT, UPT, UR28, 0x6, URZ ;  /* 0x000000061c207890 */ /* 0x000fe4000fffe0ff */
[----:B------:R-:W-:Y:S01]  /*3350*/  UIADD3 UR6, UPT, UPT, UR6, 0x30, URZ ;  /* 0x0000003006067890 */ /* 0x000fe2000fffe0ff */
[----:B-1----:R-:W-:Y:S01]  /*3360*/  @P0 SHF.L.U32 R0, R8, 0x1f, RZ ;  /* 0x0000001f08000819 */ /* 0x002fe200000006ff */
[----:B------:R-:W-:Y:S01]  /*3370*/  UIADD3 UR12, UPT, UPT, UR12, -0x1, URZ ;  /* 0xffffffff0c0c7890 */ /* 0x000fe2000fffe0ff */
[----:B------:R-:W-:Y:S02]  /*3380*/  UMOV UR29, 0x40004040 ;  /* 0x40004040001d7882 */ /* 0x000fe40000000000 */
[----:B------:R2:W3:Y:S01]  /*3390*/  @P0 SYNCS.PHASECHK.TRANS64.TRYWAIT P1, [UR26], R0 ;  /* 0x00000000ff0005a7 */ /* 0x0004e2000802111a */
[----:B------:R-:W-:Y:S01]  /*33a0*/  ULEA UR26, UR17, UR10, 0xa ;  /* 0x0000000a111a7291 */ /* 0x000fe2000f8e50ff */
[----:B------:R-:W-:Y:S01]  /*33b0*/  UMOV UR27, 0x40004040 ;  /* 0x40004040001b7882 */ /* 0x000fe20000000000 */
[----:B------:R-:W-:Y:S02]  /*33c0*/  UMOV UR41, 0x40004040 ;  /* 0x4000404000297882 */ /* 0x000fe40000000000 */
[----:B------:R-:W-:Y:S02]  /*33d0*/  UIADD3 UR38, UPT, UPT, UR26, 0x2, URZ ;  /* 0x000000021a267890 */ /* 0x000fe4000fffe0ff */
[----:B------:R-:W-:Y:S02]  /*33e0*/  UIADD3 UR34, UPT, UPT, UR26, 0x4, URZ ;  /* 0x000000041a227890 */ /* 0x000fe4000fffe0ff */
[----:B------:R-:W-:Y:S01]  /*33f0*/  UIADD3 UR30, UPT, UPT, UR26, 0x6, URZ ;  /* 0x000000061a1e7890 */ /* 0x000fe2000fffe0ff */
[----:B------:R2:W-:Y:S01]  /*3400*/  UTCHMMA gdesc[UR26], gdesc[UR28], tmem[UR8], tmem[UR24], idesc[UR25], UP4 ;  /* 0x00ff181c1a0075ea */ /* 0x0005e2000a000008 */
[----:B------:R-:W-:Y:S01]  /*3410*/  UPLOP3.LUT UP4, UPT, UPT, UPT, UPT, 0x80, 0x8 ;  /* 0x000000000008789c */ /* 0x000fe20003f8f070 */
[----:B------:R-:W-:Y:S01]  /*3420*/  UMOV UR39, 0x40004040 ;  /* 0x4000404000277882 */ /* 0x000fe20000000000 */
[----:B------:R-:W-:Y:S01]  /*3430*/  UMOV UR37, 0x40004040 ;  /* 0x4000404000257882 */ /* 0x000fe20000000000 */
[----:B------:R2:W-:Y:S01]  /*3440*/  UTCHMMA gdesc[UR38], gdesc[UR40], tmem[UR8], tmem[UR22], idesc[UR23], UPT ;  /* 0x00ff1628260075ea */ /* 0x0005e2000b800008 */
[----:B------:R-:W-:Y:S01]  /*3450*/  UMOV UR35, 0x40004040 ;  /* 0x4000404000237882 */ /* 0x000fe20000000000 */
[----:B------:R-:W-:Y:S01]  /*3460*/  UMOV UR33, 0x40004040 ;  /* 0x4000404000217882 */ /* 0x000fe20000000000 */
[----:B------:R-:W-:Y:S01]  /*3470*/  UMOV UR31, 0x40004040 ;  /* 0x40004040001f7882 */ /* 0x000fe20000000000 */
[----:B------:R2:W-:Y:S01]  /*3480*/  UTCHMMA gdesc[UR34], gdesc[UR36], tmem[UR8], tmem[UR20], idesc[UR21], UPT ;  /* 0x00ff1424220075ea */ /* 0x0005e2000b800008 */
[----:B------:R2:W-:Y:S01]  /*3490*/  UTCHMMA gdesc[UR30], gdesc[UR32], tmem[UR8], tmem[UR18], idesc[UR19], UPT ;  /* 0x00ff12201e0075ea */ /* 0x0005e2000b800008 */
[----:B------:R2:W-:Y:S01]  /*34a0*/  UTCBAR [UR6], URZ ;  /* 0x000000ff060073e9 */ /* 0x0005e200080000ff */
[----:B------:R-:W-:Y:S01]  /*34b0*/  UMOV UR17, UR14 ;  /* 0x0000000e00117c82 */ /* 0x000fe20008000000 */
[----:B------:R-:W-:Y:S05]  /*34c0*/  BRA.U UP0, `(.L_x_60) ;  /* 0xfffffffd00507547 */ /* 0x000fea000b83ffff */
.L_x_57:
[----:B------:R-:W-:Y:S01]  /*34d0*/  UIADD3 UR15, UPT, UPT, UR15, 0x1, URZ ;  /* 0x000000010f0f7890 */ /* 0x000fe2000fffe0ff */
[----:B------:R-:W-:Y:S01]  /*34e0*/  LOP3.LUT P0, RZ, R6, 0x1, RZ, 0xc0, !PT ;  /* 0x0000000106ff7812 */ /* 0x000fe2000780c0ff */
[----:B------:R-:W-:Y:S01]  /*34f0*/  UIADD3 UR7, UPT, UPT, UR7, 0xd0, URZ ;  /* 0x000000d007077890 */ /* 0x000fe2000fffe0ff */
[----:B---3--:R-:W-:Y:S01]  /*3500*/  ISETP.NE.AND P1, PT, R10, 0x2, PT ;  /* 0x000000020a00780c */ /* 0x008fe20003f25270 */
[----:B------:R-:W-:-:S03]  /*3510*/  UISETP.NE.AND UP0, UPT, UR15, 0x4, UPT ;  /* 0x000000040f00788c */ /* 0x000fc6000bf05270 */
[----:B-12---:R-:W-:Y:S01]  /*3520*/  SEL R0, RZ, 0x1, P1 ;  /* 0x00000001ff007807 */ /* 0x006fe20000800000 */
[----:B------:R-:W-:Y:S01]  /*3530*/  USEL UR6, URZ, 0x1, UP0 ;  /* 0x00000001ff067887 */ /* 0x000fe20008000000 */
[----:B------:R-:W-:Y:S01]  /*3540*/  SEL R10, R10, RZ, P1 ;  /* 0x000000ff0a0a7207 */ /* 0x000fe20000800000 */
[----:B------:R-:W-:Y:S01]  /*3550*/  USEL UR15, UR15, URZ, UP0 ;  /* 0x000000ff0f0f7287 */ /* 0x000fe20008000000 */
[----:B------:R1:W-:Y:S01]  /*3560*/  UTCBAR [UR7], URZ ;  /* 0x000000ff070073e9 */ /* 0x0003e200080000ff */
[----:B------:R-:W-:Y:S02]  /*3570*/  LOP3.LUT R9, R9, R0, RZ, 0x3c, !PT ;  /* 0x0000000009097212 */ /* 0x000fe400078e3cff */
[----:B------:R-:W-:Y:S01]  /*3580*/  LOP3.LUT R11, R11, UR6, RZ, 0x3c, !PT ;  /* 0x000000060b0b7c12 */ /* 0x000fe2000f8e3cff */
[----:B------:R-:W-:Y:S07]  /*3590*/  @P0 BRA `(.L_x_61) ;  /* 0xfffffff800a00947 */ /* 0x000fee000383ffff */
[----:B------:R-:W2:Y:S01]  /*35a0*/  S2UR UR4, SR_CgaCtaId ;  /* 0x00000000000479c3 */ /* 0x000ea20000008800 */
[----:B------:R-:W-:Y:S01]  /*35b0*/  ELECT P0, URZ, PT ;  /* 0x0000000000ff782f */ /* 0x000fe20003800000 */
[----:B------:R-:W-:Y:S01]  /*35c0*/  IMAD.MOV.U32 R0, RZ, RZ, 0x1 ;  /* 0x00000001ff007424 */ /* 0x000fe200078e00ff */
[----:B------:R-:W-:Y:S01]  /*35d0*/  UIADD3 UR5, UPT, UPT, UR5, 0xf0, URZ ;  /* 0x000000f005057890 */ /* 0x000fe2000fffe0ff */
[----:B------:R-:W-:Y:S01]  /*35e0*/  SHF.L.U32 R3, R11, 0x1f, RZ ;  /* 0x0000001f0b037819 */ /* 0x000fe200000006ff */
[----:B------:R-:W-:-:S03]  /*35f0*/  UMOV UR6, 0x40 ;  /* 0x0000004000067882 */ /* 0x000fc60000000000 */
[----:B------:R-:W-:Y:S01]  /*3600*/  UVIRTCOUNT.DEALLOC.SMPOOL 0x80 ;  /* 0x000000800000784c */ /* 0x000fe20000000000 */
[----:B--2---:R-:W-:Y:S02]  /*3610*/  ULEA UR4, UR4, UR6, 0x18 ;  /* 0x0000000604047291 */ /* 0x004fe4000f8ec0ff */
[----:B------:R-:W-:-:S07]  /*3620*/  ULEA UR6, UR15, UR5, 0x3 ;  /* 0x000000050f067291 */ /* 0x000fce000f8e18ff */
[----:B------:R2:W-:Y:S02]  /*3630*/  @P0 STS.U8 [UR4+0x1c], R0 ;  /* 0x00001c00ff000988 */ /* 0x0005e40008000004 */
[----:B------:R-:W3:Y:S02]  /*3640*/  SYNCS.PHASECHK.TRANS64.TRYWAIT P0, [UR6], R3 ;  /* 0x00000003ff0075a7 */ /* 0x000ee40008001106 */
[----:B--23--:R-:W-:Y:S05]  /*3650*/  @!P0 BRA `(.L_x_62) ;  /* 0x0000006c00708947 */ /* 0x00cfea0003800000 */
.L_x_141:
[----:B-1----:R-:W-:-:S04]  /*3660*/  UIADD3 UR7, UPT, UPT, UR15, 0x1, URZ ;  /* 0x000000010f077890 */ /* 0x002fc8000fffe0ff */
[----:B------:R-:W-:-:S04]  /*3670*/  UISETP.NE.AND UP0, UPT, UR7, 0x4, UPT ;  /* 0x000000040700788c */ /* 0x000fc8000bf05270 */
[----:B------:R-:W-:Y:S02]  /*3680*/  USEL UR8, URZ, 0x1, UP0 ;  /* 0x00000001ff087887 */ /* 0x000fe40008000000 */
[----:B------:R-:W-:-:S04]  /*3690*/  USEL UR7, UR7, URZ, UP0 ;  /* 0x000000ff07077287 */ /* 0x000fc80008000000 */
[----:B------:R-:W-:Y:S01]  /*36a0*/  ULEA UR6, UR7, UR5, 0x3 ;  /* 0x0000000507067291 */ /* 0x000fe2000f8e18ff */
[----:B------:R-:W-:-:S04]  /*36b0*/  LOP3.LUT R2, R11, UR8, RZ, 0x3c, !PT ;  /* 0x000000080b027c12 */ /* 0x000fc8000f8e3cff */
[----:B--2---:R-:W-:-:S04]  /*36c0*/  SHF.L.U32 R3, R2, 0x1f, RZ ;  /* 0x0000001f02037819 */ /* 0x004fc800000006ff */
[----:B------:R-:W1:Y:S02]  /*36d0*/  SYNCS.PHASECHK.TRANS64.TRYWAIT P0, [UR6], R3 ;  /* 0x00000003ff0075a7 */ /* 0x000e640008001106 */
[----:B-1----:R-:W-:Y:S05]  /*36e0*/  @!P0 BRA `(.L_x_63) ;  /* 0x0000006c00648947 */ /* 0x002fea0003800000 */
.L_x_143:
        /* <DEDUP_REMOVED lines=9> */
.L_x_145:
[----:B------:R-:W-:-:S04]  /*3780*/  UIADD3 UR7, UPT, UPT, UR7, 0x1, URZ ;  /* 0x0000000107077890 */ /* 0x000fc8000fffe0ff */
[----:B------:R-:W-:-:S04]  /*3790*/  UISETP.NE.AND UP0, UPT, UR7, 0x4, UPT ;  /* 0x000000040700788c */ /* 0x000fc8000bf05270 */
[----:B------:R-:W-:Y:S02]  /*37a0*/  USEL UR6, URZ, 0x1, UP0 ;  /* 0x00000001ff067887 */ /* 0x000fe40008000000 */
[----:B------:R-:W-:-:S04]  /*37b0*/  USEL UR7, UR7, URZ, UP0 ;  /* 0x000000ff07077287 */ /* 0x000fc80008000000 */
[----:B------:R-:W-:Y:S01]  /*37c0*/  ULEA UR7, UR7, UR5, 0x3 ;  /* 0x0000000507077291 */ /* 0x000fe2000f8e18ff */
[----:B-1----:R-:W-:-:S04]  /*37d0*/  LOP3.LUT R3, R2, UR6, RZ, 0x3c, !PT ;  /* 0x0000000602037c12 */ /* 0x002fc8000f8e3cff */
[----:B------:R-:W-:-:S04]  /*37e0*/  SHF.L.U32 R3, R3, 0x1f, RZ ;  /* 0x0000001f03037819 */ /* 0x000fc800000006ff */
[----:B------:R-:W1:Y:S02]  /*37f0*/  SYNCS.PHASECHK.TRANS64.TRYWAIT P0, [UR7], R3 ;  /* 0x00000003ff0075a7 */ /* 0x000e640008001107 */
[----:B-1----:R-:W-:Y:S05]  /*3800*/  @!P0 BRA `(.L_x_65) ;  /* 0x0000006c004c8947 */ /* 0x002fea0003800000 */
.L_x_147:
[----:B------:R-:W-:Y:S01]  /*3810*/  NOP ;  /* 0x0000000000007918 */ /* 0x000fe20000000000 */
[----:B-1----:R-:W1:Y:S01]  /*3820*/  LDS R0, [UR4+0x14] ;  /* 0x00001404ff007984 */ /* 0x002e620008000800 */
[----:B------:R-:W-:Y:S01]  /*3830*/  ULOP3.LUT UR6, UR16, 0xffff, URZ, 0xc0, !UPT ;  /* 0x0000ffff10067892 */ /* 0x000fe2000f8ec0ff */
[----:B------:R-:W-:Y:S01]  /*3840*/  UMOV UR8, 0xffff ;  /* 0x0000ffff00087882 */ /* 0x000fe20000000000 */
[----:B------:R-:W-:Y:S02]  /*3850*/  UMOV UR5, 0x1 ;  /* 0x0000000100057882 */ /* 0x000fe40000000000 */
[----:B------:R-:W-:-:S04]  /*3860*/  USHF.R.U32.HI UR6, URZ, 0x5, UR6 ;  /* 0x00000005ff067899 */ /* 0x000fc80008011606 */
[----:B------:R-:W-:Y:S02]  /*3870*/  USHF.L.U32 UR8, UR8, UR6, URZ ;  /* 0x0000000608087299 */ /* 0x000fe400080006ff */
[----:B------:R-:W-:-:S04]  /*3880*/  USHF.L.U32 UR5, UR5, UR6, URZ ;  /* 0x0000000605057299 */ /* 0x000fc800080006ff */
[----:B-1----:R-:W-:-:S04]  /*3890*/  LOP3.LUT R0, R0, UR8, RZ, 0xc0, !PT ;  /* 0x0000000800007c12 */ /* 0x002fc8000f8ec0ff */
[----:B------:R-:W-:-:S13]  /*38a0*/  ISETP.NE.AND P0, PT, R0, UR8, PT ;  /* 0x0000000800007c0c */ /* 0x000fda000bf05270 */
[----:B------:R-:W-:Y:S05]  /*38b0*/  @P0 BRA `(.L_x_66) ;  /* 0x0000000000580947 */ /* 0x000fea0003800000 */
[----:B------:R-:W1:Y:S02]  /*38c0*/  LDS R0, [UR4+0x18] ;  /* 0x00001804ff007984 */ /* 0x000e640008000800 */
[----:B-1----:R-:W-:-:S04]  /*38d0*/  LOP3.LUT R0, R0, UR5, RZ, 0xc0, !PT ;  /* 0x0000000500007c12 */ /* 0x002fc8000f8ec0ff */
[----:B------:R-:W-:-:S13]  /*38e0*/  ISETP.NE.AND P0, PT, R0, UR5, PT ;  /* 0x0000000500007c0c */ /* 0x000fda000bf05270 */
[----:B------:R-:W-:Y:S05]  /*38f0*/  @P0 BRA `(.L_x_67) ;  /* 0x00000000003c0947 */ /* 0x000fea0003800000 */
[----:B------:R-:W1:Y:S01]  /*3900*/  S2R R2, SR_LANEID ;  /* 0x0000000000027919 */ /* 0x000e620000000000 */
[----:B------:R-:W-:Y:S01]  /*3910*/  ULOP3.LUT UR8, URZ, UR8, URZ, 0x33, !UPT ;  /* 0x00000008ff087292 */ /* 0x000fe2000f8e33ff */
[----:B------:R-:W-:Y:S01]  /*3920*/  LOP3.LUT R4, RZ, UR5, RZ, 0x33, !PT ;  /* 0x00000005ff047c12 */ /* 0x000fe2000f8e33ff */
[----:B------:R-:W-:Y:S02]  /*3930*/  VOTEU.ANY UR7, UPT, PT ;  /* 0x0000000000077886 */ /* 0x000fe400038e0100 */
[----:B------:R-:W-:Y:S01]  /*3940*/  UFLO.U32 UR7, UR7 ;  /* 0x00000007000772bd */ /* 0x000fe200080e0000 */
[----:B------:R-:W2:Y:S01]  /*3950*/  REDUX UR5, R4 ;  /* 0x00000000040573c4 */ /* 0x000ea20000000000 */
[----:B------:R-:W-:-:S06]  /*3960*/  IMAD.U32 R0, RZ, RZ, UR8 ;  /* 0x00000008ff007e24 */ /* 0x000fcc000f8e00ff */
[----:B------:R3:W-:Y:S01]  /*3970*/  UTCATOMSWS.AND URZ, UR8 ;  /* 0x0000000800ff79e3 */ /* 0x0007e20008000000 */
[----:B------:R-:W4:Y:S01]  /*3980*/  REDUX UR6, R0 ;  /* 0x00000000000673c4 */ /* 0x000f220000000000 */
[----:B-1----:R-:W-:Y:S01]  /*3990*/  ISETP.EQ.U32.AND P0, PT, R2, UR7, PT ;  /* 0x0000000702007c0c */ /* 0x002fe2000bf02070 */
[----:B--2---:R-:W-:Y:S01]  /*39a0*/  IMAD.U32 R2, RZ, RZ, UR5 ;  /* 0x00000005ff027e24 */ /* 0x004fe2000f8e00ff */
[----:B----4-:R-:W-:-:S11]  /*39b0*/  MOV R3, UR6 ;  /* 0x0000000600037c02 */ /* 0x010fd60008000f00 */
[----:B------:R3:W-:Y:S04]  /*39c0*/  @P0 ATOMS.AND RZ, [UR4+0x14], R3 ;  /* 0x00001403ffff098c */ /* 0x0007e8000a800004 */
[----:B------:R3:W-:Y:S01]  /*39d0*/  @P0 ATOMS.AND RZ, [UR4+0x18], R2 ;  /* 0x00001802ffff098c */ /* 0x0007e2000a800004 */
[----:B------:R-:W-:Y:S05]  /*39e0*/  BRA `(.L_x_68) ;  /* 0x0000000000147947 */ /* 0x000fea0003800000 */
.L_x_67:
[----:B------:R-:W-:Y:S02]  /*39f0*/  MOV R2, 0x3a10 ;  /* 0x00003a1000027802 */ /* 0x000fe40000000f00 */
[----:B-----5:R-:W-:Y:S05]  /*3a00*/  CALL.REL.NOINC `($__internal_0_$__cuda_sm10x_tcgen05_guardrail_trap_col_being_dealloced_not_returned_by_alloc) ;  /* 0x0000006c00f47944 */ /* 0x020fea0003c00000 */
[----:B------:R-:W-:Y:S05]  /*3a10*/  BRA `(.L_x_68) ;  /* 0x0000000000087947 */ /* 0x000fea0003800000 */
.L_x_66:
[----:B------:R-:W-:Y:S02]  /*3a20*/  MOV R2, 0x3a40 ;  /* 0x00003a4000027802 */ /* 0x000fe40000000f00 */
[----:B-----5:R-:W-:Y:S05]  /*3a30*/  CALL.REL.NOINC `($__internal_2_$__cuda_sm10x_tcgen05_guardrail_trap_unallocated_columns_being_dealloced) ;  /* 0x0000007000007944 */ /* 0x020fea0003c00000 */
.L_x_68:
[----:B------:R-:W-:Y:S01]  /*3a40*/  NOP ;  /* 0x0000000000007918 */ /* 0x000fe20000000000 */
[----:B---3--:R-:W-:Y:S05]  /*3a50*/  EXIT ;  /* 0x000000000000794d */ /* 0x008fea0003800000 */
.L_x_50:
[----:B------:R-:W-:-:S09]  /*3a60*/  UISETP.NE.OR UP3, UPT, UR8, 0x3, UP3 ;  /* 0x000000030800788c */ /* 0x000fd20009f65670 */
[----:B------:R-:W-:Y:S05]  /*3a70*/  BRA.U UP3, `(.L_x_69) ;  /* 0x0000001103147547 */ /* 0x000fea000b800000 */
[----:B------:R-:W1:Y:S01]  /*3a80*/  LDC R0, c[0x0][0xb30] ;  /* 0x0002cc00ff007b82 */ /* 0x000e620000000800 */
[----:B------:R-:W2:Y:S01]  /*3a90*/  LDCU.64 UR8, c[0x0][0x888] ;  /* 0x00011100ff0877ac */ /* 0x000ea20008000a00 */
[----:B------:R-:W-:Y:S02]  /*3aa0*/  HFMA2 R27, -RZ, RZ, 0, 0 ;  /* 0x00000000ff1b7431 */ /* 0x000fe400000001ff */
[----:B------:R-:W-:Y:S01]  /*3ab0*/  IMAD.MOV.U32 R29, RZ, RZ, 0x1 ;  /* 0x00000001ff1d7424 */ /* 0x000fe200078e00ff */
[----:B------:R-:W-:Y:S01]  /*3ac0*/  MOV R25, 0x2000 ;  /* 0x0000200000197802 */ /* 0x000fe20000000f00 */
[----:B------:R-:W4:Y:S01]  /*3ad0*/  LDCU.64 UR4, c[0x0][0x890] ;  /* 0x00011200ff0477ac */ /* 0x000f220008000a00 */
[----:B------:R-:W-:Y:S01]  /*3ae0*/  IMAD.MOV.U32 R28, RZ, RZ, RZ ;  /* 0x000000ffff1c7224 */ /* 0x000fe200078e00ff */
[----:B------:R-:W3:Y:S01]  /*3af0*/  LDC R19, c[0x0][0x370] ;  /* 0x0000dc00ff137b82 */ /* 0x000ee20000000800 */
[----:B------:R-:W-:Y:S01]  /*3b00*/  UMOV UR7, 0x400 ;  /* 0x0000040000077882 */ /* 0x000fe20000000000 */
[----:B------:R-:W-:-:S02]  /*3b10*/  UPLOP3.LUT UP0, UPT, UPT, UPT, UPT, 0x40, 0x4 ;  /* 0x000000000004789c */ /* 0x000fc40003f0e870 */
[----:B------:R-:W-:-:S04]  /*3b20*/  ULEA UR7, UR37, UR7, 0x18 ;  /* 0x0000000725077291 */ /* 0x000fc8000f8ec0ff */
[----:B------:R-:W3:Y:S01]  /*3b30*/  LDC R2, c[0x0][0xb0c] ;  /* 0x0002c300ff027b82 */ /* 0x000ee20000000800 */
[----:B------:R-:W-:Y:S02]  /*3b40*/  UIADD3 UR13, UPT, UPT, UR7, 0x78, URZ ;  /* 0x00000078070d7890 */ /* 0x000fe4000fffe0ff */
[----:B--2---:R-:W-:Y:S02]  /*3b50*/  UISETP.NE.U32.AND UP2, UPT, UR8, URZ, UPT ;  /* 0x000000ff0800728c */ /* 0x004fe4000bf45070 */
[----:B------:R-:W-:Y:S02]  /*3b60*/  UIADD3 UR33, UPT, UPT, UR7, 0x60, URZ ;  /* 0x0000006007217890 */ /* 0x000fe4000fffe0ff */
[----:B----4-:R-:W-:Y:S01]  /*3b70*/  UISETP.NE.U32.AND UP3, UPT, UR4, URZ, UPT ;  /* 0x000000ff0400728c */ /* 0x010fe2000bf65070 */
[----:B------:R-:W2:Y:S01]  /*3b80*/  LDC R18, c[0x0][0xb20] ;  /* 0x0002c800ff127b82 */ /* 0x000ea20000000800 */
[----:B-1----:R-:W-:Y:S01]  /*3b90*/  ISETP.NE.AND P1, PT, R0, 0x1, PT ;  /* 0x000000010000780c */ /* 0x002fe20003f25270 */
[----:B------:R-:W-:-:S02]  /*3ba0*/  UISETP.NE.AND.EX UP2, UPT, UR9, URZ, UPT, UP2 ;  /* 0x000000ff0900728c */ /* 0x000fc4000bf45320 */
[----:B------:R-:W-:Y:S02]  /*3bb0*/  UIADD3 UR25, UPT, UPT, UR7, 0x68, URZ ;  /* 0x0000006807197890 */ /* 0x000fe4000fffe0ff */
[----:B------:R-:W-:Y:S02]  /*3bc0*/  UIADD3 UR17, UPT, UPT, UR7, 0x70, URZ ;  /* 0x0000007007117890 */ /* 0x000fe4000fffe0ff */
[----:B------:R-:W1:Y:S01]  /*3bd0*/  LDC.64 R30, c[0x0][0x348] ;  /* 0x0000d200ff1e7b82 */ /* 0x000e620000000a00 */
[----:B------:R-:W-:Y:S02]  /*3be0*/  UPRMT UR13, UR37, 0x654, UR13 ;  /* 0x00000654250d7896 */ /* 0x000fe4000800000d */
[----:B------:R-:W-:-:S05]  /*3bf0*/  UISETP.NE.AND.EX UP3, UPT, UR5, URZ, UPT, UP3 ;  /* 0x000000ff0500728c */ /* 0x000fca000bf65330 */
[----:B------:R-:W4:Y:S08]  /*3c00*/  LDC.64 R16, c[0x0][0xb10] ;  /* 0x0002c400ff107b82 */ /* 0x000f300000000a00 */
[----:B------:R-:W1:Y:S08]  /*3c10*/  LDC.64 R6, c[0x0][0xb18] ;  /* 0x0002c600ff067b82 */ /* 0x000e700000000a00 */
[----:B------:R-:W1:Y:S08]  /*3c20*/  LDC.64 R4, c[0x0][0xb28] ;  /* 0x0002ca00ff047b82 */ /* 0x000e700000000a00 */
[----:B--23--:R-:W1:Y:S02]  /*3c30*/  LDC R24, c[0x0][0x374] ;  /* 0x0000dd00ff187b82 */ /* 0x00ce640000000800 */
.L_x_80:
[C---:B------:R-:W-:Y:S02]  /*3c40*/  LEA R0, R28.reuse, UR7, 0x3 ;  /* 0x000000071c007c11 */ /* 0x040fe4000f8e18ff */
[----:B------:R-:W-:Y:S02]  /*3c50*/  SHF.L.U32 R3, R27, 0x1f, RZ ;  /* 0x0000001f1b037819 */ /* 0x000fe400000006ff */
[----:B------:R-:W-:Y:S02]  /*3c60*/  LEA R20, R28, UR7, 0x4 ;  /* 0x000000071c147c11 */ /* 0x000fe4000f8e20ff */
[----:B--2---:R-:W2:Y:S02]  /*3c70*/  SYNCS.PHASECHK.TRANS64.TRYWAIT P0, [R0+URZ+0xb0], R3 ;  /* 0x0000b003000075a7 */ /* 0x004ea400080011ff */
[----:B--2---:R-:W-:Y:S05]  /*3c80*/  @!P0 BRA `(.L_x_70) ;  /* 0x0000006800448947 */ /* 0x004fea0003800000 */
.L_x_148:
[----:B------:R-:W-:Y:S01]  /*3c90*/  ISETP.GE.AND P0, PT, R66, 0x1, PT ;  /* 0x000000014200780c */ /* 0x000fe20003f06270 */
[----:B------:R-:W3:Y:S01]  /*3ca0*/  LDS.128 R20, [R20+0x140] ;  /* 0x0001400014147984 */ /* 0x000ee20000000c00 */
[----:B--2---:R-:W-:Y:S01]  /*3cb0*/  VIADD R0, R0, 0xc0 ;  /* 0x000000c000007836 */ /* 0x004fe20000000000 */
[----:B------:R-:W-:Y:S01]  /*3cc0*/  @!PT LDS RZ, [RZ] ;  /* 0x00000000fffff984 */ /* 0x000fe20000000800 */
[----:B------:R-:W-:Y:S01]  /*3cd0*/  @!PT LDS RZ, [RZ] ;  /* 0x00000000fffff984 */ /* 0x000fe20000000800 */
[----:B------:R-:W-:Y:S01]  /*3ce0*/  @!PT LDS RZ, [RZ] ;  /* 0x00000000fffff984 */ /* 0x000fe20000000800 */
[----:B------:R-:W-:Y:S01]  /*3cf0*/  @!PT LDS RZ, [RZ] ;  /* 0x00000000fffff984 */ /* 0x000fe20000000800 */
[----:B------:R2:W-:Y:S06]  /*3d00*/  MEMBAR.ALL.CTA ;  /* 0x0000000000007992 */ /* 0x0005ec0000008000 */
[----:B--2---:R-:W2:Y:S01]  /*3d10*/  FENCE.VIEW.ASYNC.S ;  /* 0x00000000000073c6 */ /* 0x004ea20000000000 */
[----:B------:R-:W-:Y:S04]  /*3d20*/  PRMT R0, RZ, 0x654, R0 ;  /* 0x00000654ff007816 */ /* 0x000fe80000000000 */
[----:B--2---:R2:W-:Y:S01]  /*3d30*/  SYNCS.ARRIVE.TRANS64.RED.A1T0 RZ, [R0+URZ], RZ ;  /* 0x000000ff00ff79a7 */ /* 0x0045e200081004ff */
[----:B---3--:R-:W-:Y:S11]  /*3d40*/  LOP3.LUT P3, RZ, R22, 0x1, RZ, 0xc0, !PT ;  /* 0x0000000116ff7812 */ /* 0x008ff6000786c0ff */
[----:B------:R-:W-:Y:S02]  /*3d50*/  @!UPT UIADD3 URZ, UPT, UPT, URZ, URZ, URZ ;  /* 0x000000fffffff290 */ /* 0x000fe4000fffe0ff */
[----:B------:R-:W-:Y:S02]  /*3d60*/  @P3 MOV R13, R20 ;  /* 0x00000014000d3202 */ /* 0x000fe40000000f00 */
[----:B------:R-:W-:Y:S01]  /*3d70*/  @P3 LOP3.LUT R8, R21, 0xffff, RZ, 0xc0, !PT ;  /* 0x0000ffff15083812 */ /* 0x000fe200078ec0ff */
[----:B--2---:R-:W-:Y:S06]  /*3d80*/  @!P0 BRA `(.L_x_71) ;  /* 0x0000000000a48947 */ /* 0x004fec0003800000 */
[----:B-1----:R-:W-:Y:S01]  /*3d90*/  IMAD.HI.U32 R33, R24, R7, RZ ;  /* 0x0000000718217227 */ /* 0x002fe200078e00ff */
[----:B------:R-:W-:Y:S02]  /*3da0*/  ISETP.NE.AND P0, PT, R6, 0x1, PT ;  /* 0x000000010600780c */ /* 0x000fe40003f05270 */
[----:B------:R-:W-:Y:S01]  /*3db0*/  ISETP.NE.AND P2, PT, R66, 0x1, PT ;  /* 0x000000014200780c */ /* 0x000fe20003f45270 */
[----:B----4-:R-:W-:Y:S01]  /*3dc0*/  IMAD.HI.U32 R32, R19, R16, RZ ;  /* 0x0000001013207227 */ /* 0x010fe200078e00ff */
[----:B------:R-:W-:Y:S02]  /*3dd0*/  SHF.R.U32.HI R33, RZ, R18, R33 ;  /* 0x00000012ff217219 */ /* 0x000fe40000011621 */
[----:B------:R-:W-:Y:S01]  /*3de0*/  ISETP.NE.AND P4, PT, R2, 0x1, PT ;  /* 0x000000010200780c */ /* 0x000fe20003f85270 */
[----:B------:R-:W-:Y:S01]  /*3df0*/  IMAD.HI.U32 R34, R13, R16, RZ ;  /* 0x000000100d227227 */ /* 0x000fe200078e00ff */
[----:B------:R-:W-:Y:S02]  /*3e00*/  SHF.R.U32.HI R32, RZ, R17, R32 ;  /* 0x00000011ff207219 */ /* 0x000fe40000011620 */
[----:B------:R-:W-:Y:S01]  /*3e10*/  SEL R3, R24, R33, !P0 ;  /* 0x0000002118037207 */ /* 0x000fe20004000000 */
[C---:B------:R-:W-:Y:S01]  /*3e20*/  IMAD.HI.U32 R33, R8.reuse, R7, RZ ;  /* 0x0000000708217227 */ /* 0x040fe200078e00ff */
[----:B------:R-:W-:Y:S02]  /*3e30*/  SEL R11, R19, R32, !P4 ;  /* 0x00000020130b7207 */ /* 0x000fe40006000000 */
[----:B------:R-:W-:Y:S01]  /*3e40*/  SHF.R.U32.HI R34, RZ, R17, R34 ;  /* 0x00000011ff227219 */ /* 0x000fe20000011622 */
[----:B------:R-:W-:Y:S01]  /*3e50*/  IMAD.HI.U32 R36, R3, R4, RZ ;  /* 0x0000000403247227 */ /* 0x000fe200078e00ff */
[----:B------:R-:W-:Y:S03]  /*3e60*/  SHF.R.U32.HI R33, RZ, R18, R33 ;  /* 0x00000012ff217219 */ /* 0x000fe60000011621 */
[----:B------:R-:W-:Y:S01]  /*3e70*/  IMAD.HI.U32 R32, R11, R4, RZ ;  /* 0x000000040b207227 */ /* 0x000fe200078e00ff */
[----:B------:R-:W-:Y:S02]  /*3e80*/  @P2 SHF.R.U32.HI R3, RZ, R5, R36 ;  /* 0x00000005ff032219 */ /* 0x000fe40000011624 */
[----:B------:R-:W-:Y:S02]  /*3e90*/  SEL R9, R8, R33, !P0 ;  /* 0x0000002108097207 */ /* 0x000fe40004000000 */
[----:B------:R-:W-:Y:S01]  /*3ea0*/  @P2 SHF.R.U32.HI R11, RZ, R5, R32 ;  /* 0x00000005ff0b2219 */ /* 0x000fe20000011620 */
[C---:B------:R-:W-:Y:S01]  /*3eb0*/  IMAD R10, R66.reuse, R3, RZ ;  /* 0x00000003420a7224 */ /* 0x040fe200078e02ff */
[----:B------:R-:W-:Y:S01]  /*3ec0*/  SEL R3, R13, R34, !P4 ;  /* 0x000000220d037207 */ /* 0x000fe20006000000 */
[C---:B------:R-:W-:Y:S03]  /*3ed0*/  IMAD.HI.U32 R14, R9.reuse, R4, RZ ;  /* 0x00000004090e7227 */ /* 0x040fe600078e00ff */
[----:B------:R-:W-:Y:S01]  /*3ee0*/  ISETP.GE.AND P0, PT, R9, R10, PT ;  /* 0x0000000a0900720c */ /* 0x000fe20003f06270 */
[C---:B------:R-:W-:Y:S01]  /*3ef0*/  IMAD R12, R66.reuse, R11, RZ ;  /* 0x0000000b420c7224 */ /* 0x040fe200078e02ff */
[-C--:B------:R-:W-:Y:S04]  /*3f00*/  SHF.R.U32.HI R14, RZ, R5.reuse, R14 ;  /* 0x00000005ff0e7219 */ /* 0x080fe8000001160e */
[----:B------:R-:W-:Y:S02]  /*3f10*/  ISETP.GE.OR P0, PT, R3, R12, P0 ;  /* 0x0000000c0300720c */ /* 0x000fe40000706670 */
[----:B------:R-:W-:Y:S05]  /*3f20*/  SEL R15, R9, R14, !P2 ;  /* 0x0000000e090f7207 */ /* 0x000fea0005000000 */
[----:B------:R-:W-:Y:S04]  /*3f30*/  IMAD.MOV R14, RZ, RZ, -R15 ;  /* 0x000000ffff0e7224 */ /* 0x000fe800078e0a0f */
[----:B------:R-:W-:Y:S02]  /*3f40*/  IMAD R14, R66, R14, R9 ;  /* 0x0000000e420e7224 */ /* 0x000fe400078e0209 */
[C---:B------:R-:W-:Y:S05]  /*3f50*/  @!P0 IMAD.HI.U32 R10, R3.reuse, R4, RZ ;  /* 0x00000004030a8227 */ /* 0x040fea00078e00ff */
[----:B------:R-:W-:Y:S04]  /*3f60*/  @!P0 SHF.R.U32.HI R10, RZ, R5, R10 ;  /* 0x00000005ff0a8219 */ /* 0x000fe8000001160a */
[----:B------:R-:W-:Y:S01]  /*3f70*/  @!P0 SEL R0, R3, R10, !P2 ;  /* 0x0000000a03008207 */ /* 0x000fe20005000000 */
[----:B------:R-:W-:Y:S03]  /*3f80*/  IMAD.MOV R10, RZ, RZ, -R3 ;  /* 0x000000ffff0a7224 */ /* 0x000fe600078e0a03 */
[----:B------:R-:W-:Y:S01]  /*3f90*/  @!P0 IADD3 R15, PT, PT, R15, -R0, RZ ;  /* 0x800000000f0f8210 */ /* 0x000fe20007ffe0ff */
[----:B------:R-:W-:Y:S01]  /*3fa0*/  @!P0 IMAD R0, R11, R14, R0 ;  /* 0x0000000e0b008224 */ /* 0x000fe200078e0200 */
[----:B------:R-:W-:Y:S01]  /*3fb0*/  IADD3 R11, PT, PT, -R9, RZ, RZ ;  /* 0x000000ff090b7210 */ /* 0x000fe20007ffe1ff */
[----:B------:R-:W-:Y:S02]  /*3fc0*/  IMAD R13, R2, R10, R13 ;  /* 0x0000000a020d7224 */ /* 0x000fe400078e020d */
[----:B------:R-:W-:Y:S02]  /*3fd0*/  @!P0 IMAD R9, R15, R66, R3 ;  /* 0x000000420f098224 */ /* 0x000fe400078e0203 */
[----:B------:R-:W-:Y:S02]  /*3fe0*/  @!P0 IMAD.MOV.U32 R3, RZ, RZ, R0 ;  /* 0x000000ffff038224 */ /* 0x000fe400078e0000 */
[----:B------:R-:W-:Y:S02]  /*3ff0*/  IMAD R8, R6, R11, R8 ;  /* 0x0000000b06087224 */ /* 0x000fe400078e0208 */
[----:B------:R-:W-:Y:S02]  /*4000*/  IMAD R13, R3, R2, R13 ;  /* 0x00000002030d7224 */ /* 0x000fe400078e020d */
[----:B------:R-:W-:Y:S02]  /*4010*/  IMAD R8, R9, R6, R8 ;  /* 0x0000000609087224 */ /* 0x000fe400078e0208 */
.L_x_71:
[----:B------:R-:W-:Y:S05]  /*4020*/  BRA.U UP0, `(.L_x_72) ;  /* 0x0000000100107547 */ /* 0x000fea000b800000 */
[----:B------:R-:W-:Y:S04]  /*4030*/  MOV R0, UR6 ;  /* 0x0000000600007c02 */ /* 0x000fe80008000f00 */
[----:B------:R-:W-:Y:S04]  /*4040*/  SHF.L.U32 R3, R0, 0x1f, RZ ;  /* 0x0000001f00037819 */ /* 0x000fe800000006ff */
[----:B------:R-:W2:Y:S02]  /*4050*/  SYNCS.PHASECHK.TRANS64.TRYWAIT P0, [UR7+0xa8], R3 ;  /* 0x0000a803ff0075a7 */ /* 0x000ea40008001107 */
[----:B--2---:R-:W-:Y:S05]  /*4060*/  @!P0 BRA `(.L_x_73) ;  /* 0x0000006400608947 */ /* 0x004fea0003800000 */
.L_x_72:
[----:B------:R-:W-:Y:S02]  /*4070*/  R2UR UR35, R111 ;  /* 0x000000006f2372ca */ /* 0x000fe400000e0000 */
[----:B------:R-:W-:Y:S02]  /*4080*/  R2UR UR34, R112 ;  /* 0x00000000702272ca */ /* 0x000fe400000e0000 */
[----:B------:R-:W-:Y:S02]  /*4090*/  ISETP.NE.U32.AND P2, PT, RZ, UR4, PT ;  /* 0x00000004ff007c0c */ /* 0x000fe4000bf45070 */
[----:B------:R-:W-:Y:S02]  /*40a0*/  SHF.L.U32 R12, R29, 0x1f, RZ ;  /* 0x0000001f1d0c7819 */ /* 0x000fe400000006ff */
[----:B------:R-:W-:Y:S05]  /*40b0*/  ISETP.NE.AND.EX P2, PT, RZ, UR5, PT, P2 ;  /* 0x00000005ff007c0c */ /* 0x000fea000bf45320 */
[----:B------:R-:W-:Y:S02]  /*40c0*/  USHF.L.U32 UR35, UR35, 0x7, URZ ;  /* 0x0000000723237899 */ /* 0x000fe400080006ff */
[----:B------:R-:W-:Y:S01]  /*40d0*/  USHF.L.U32 UR34, UR34, 0x7, URZ ;  /* 0x0000000722227899 */ /* 0x000fe200080006ff */
[----:B------:R-:W-:Y:S11]  /*40e0*/  BRA.U !UP3, `(.L_x_74) ;  /* 0x000000010b347547 */ /* 0x000ff6000b800000 */
[----:B------:R-:W-:Y:S01]  /*40f0*/  UPLOP3.LUT UP1, UPT, UPT, UPT, UP2, 0x80, 0x8 ;  /* 0x000000000008789c */ /* 0x000fe20003f2f020 */
[----:B--2---:R-:W-:Y:S02]  /*4100*/  HFMA2 R0, -RZ, RZ, 0, 5.9604644775390625e-08 ;  /* 0x00000001ff007431 */ /* 0x004fe400000001ff */
[----:B------:R-:W-:Y:S03]  /*4110*/  IMAD.MOV.U32 R109, RZ, RZ, 0x1 ;  /* 0x00000001ff6d7424 */ /* 0x000fe600078e00ff */
[----:B------:R-:W-:Y:S05]  /*4120*/  PLOP3.LUT P0, PT, PT, PT, UP1, 0x80, 0x8 ;  /* 0x000000000008781c */ /* 0x000fea0003f0f018 */
[----:B------:R-:W2:Y:S01]  /*4130*/  @UP1 LDCU.64 UR10, c[0x0][0x888] ;  /* 0x00011100ff0a17ac */ /* 0x000ea20008000a00 */
[----:B------:R-:W-:Y:S07]  /*4140*/  @UP1 UIMAD UR8, UR36, UR4, URZ ;  /* 0x00000004240812a4 */ /* 0x000fee000f8e02ff */
[----:B------:R-:W-:Y:S01]  /*4150*/  @!P0 PRMT R109, R0, 0x7610, R109 ;  /* 0x00007610006d8816 */ /* 0x000fe2000000006d */
[----:B--2---:R-:W-:Y:S03]  /*4160*/  @UP1 UIMAD.WIDE UR10, UR8, 0x4, UR10 ;  /* 0x00000004080a18a5 */ /* 0x004fe6000f8e020a */
[----:B------:R-:W2:Y:S03]  /*4170*/  @!UP1 LDCU UR8, c[0x0][0x880] ;  /* 0x00011000ff0897ac */ /* 0x000ea60008000800 */
[----:B------:R-:W-:Y:S01]  /*4180*/  IMAD.U32 R10, RZ, RZ, UR10 ;  /* 0x0000000aff0a7e24 */ /* 0x000fe2000f8e00ff */
[----:B------:R-:W-:Y:S05]  /*4190*/  MOV R11, UR11 ;  /* 0x0000000b000b7c02 */ /* 0x000fea0008000f00 */
[----:B-----5:R3:W5:Y:S02]  /*41a0*/  @P0 LDG.E R81, desc[UR38][R10.64] ;  /* 0x000000260a510981 */ /* 0x020764000c1e1900 */
[----:B--23--:R-:W-:Y:S07]  /*41b0*/  @!P0 IMAD.U32 R81, RZ, RZ, UR8 ;  /* 0x00000008ff518e24 */ /* 0x00cfee000f8e00ff */
.L_x_74:
[----:B-----5:R-:W-:Y:S01]  /*41c0*/  @!P2 FSETP.EQ.AND P0, PT, R81, RZ, PT ;  /* 0x000000ff5100a20b */ /* 0x020fe20003f02000 */
[----:B------:R-:W-:Y:S01]  /*41d0*/  @!UPT UIADD3 URZ, UPT, UPT, URZ, URZ, URZ ;  /* 0x000000fffffff290 */ /* 0x000fe2000fffe0ff */
[----:B------:R-:W-:Y:S11]  /*41e0*/  @!P2 BRA `(.L_x_75) ;  /* 0x000000000014a947 */ /* 0x000ff60003800000 */
[----:B------:R-:W-:Y:S02]  /*41f0*/  LOP3.LUT P2, RZ, R109, 0xff, RZ, 0xc0, !PT ;  /* 0x000000ff6dff7812 */ /* 0x000fe4000784c0ff */
[----:B------:R-:W-:Y:S04]  /*4200*/  PLOP3.LUT P0, PT, PT, PT, UP1, 0x80, 0x8 ;  /* 0x000000000008781c */ /* 0x000fe80003f0f018 */
[----:B------:R-:W-:Y:S07]  /*4210*/  PLOP3.LUT P0, PT, P0, PT, PT, 0x8, 0x80 ;  /* 0x000000000080781c */ /* 0x000fee000070e170 */
[----:B------:R-:W-:Y:S11]  /*4220*/  @P2 FSETP.EQ.AND P0, PT, R81, RZ, PT ;  /* 0x000000ff5100220b */ /* 0x000ff60003f02000 */
[----:B------:R-:W-:Y:S02]  /*4230*/  @!UPT UIADD3 URZ, UPT, UPT, URZ, URZ, URZ ;  /* 0x000000fffffff290 */ /* 0x000fe4000fffe0ff */
.L_x_75:
[----:B------:R-:W3:Y:S01]  /*4240*/  SYNCS.PHASECHK.TRANS64.TRYWAIT P2, [UR7+0x80], R12 ;  /* 0x0000800cff0075a7 */ /* 0x000ee20008041107 */
[----:B------:R-:W-:Y:S04]  /*4250*/  ELECT P4, URZ, PT ;  /* 0x0000000000ff782f */ /* 0x000fe80003880000 */
[----:B------:R-:W-:Y:S11]  /*4260*/  PLOP3.LUT P4, PT, P0, P4, PT, 0xf2, 0x2f ;  /* 0x00000000002f781c */ /* 0x000ff60000789e72 */
[----:B------:R-:W-:Y:S02]  /*4270*/  @!UPT UIADD3 URZ, UPT, UPT, URZ, URZ, URZ ;  /* 0x000000fffffff290 */ /* 0x000fe4000fffe0ff */
[----:B-1----:R-:W-:Y:S05]  /*4280*/  @!P4 IADD3 R9, P0, PT, R30, 0x580, RZ ;  /* 0x000005801e09c810 */ /* 0x002fea0007f1e0ff */
[----:B--2---:R-:W-:Y:S01]  /*4290*/  @!P4 IMAD.X R0, RZ, RZ, R31, P0 ;  /* 0x000000ffff00c224 */ /* 0x004fe200000e061f */
[----:B---3--:R-:W-:Y:S07]  /*42a0*/  @!P2 BRA `(.L_x_76) ;  /* 0x0000006000e8a947 */ /* 0x008fee0003800000 */
.L_x_151:
[----:B------:R-:W-:Y:S01]  /*42b0*/  @!P4 R2UR UR8, R0 ;  /* 0x000000000008c2ca */ /* 0x000fe200000e0000 */
[----:B------:R-:W-:Y:S01]  /*42c0*/  VOTEU.ALL UP0, P4 ;  /* 0x0000000000ff7886 */ /* 0x000fe20002000000 */
[----:B------:R-:W-:Y:S01]  /*42d0*/  @!P4 R2UR UR9, R9 ;  /* 0x000000000909c2ca */ /* 0x000fe200000e0000 */
[----:B------:R-:W-:Y:S01]  /*42e0*/  @!P4 IMAD.MOV.U32 R0, RZ, RZ, 0x2000 ;  /* 0x00002000ff00c424 */ /* 0x000fe200078e00ff */
[----:B------:R-:W-:Y:S01]  /*42f0*/  UMOV UR10, 0x0 ;  /* 0x00000000000a7882 */ /* 0x000fe20000000000 */
[----:B------:R-:W-:Y:S01]  /*4300*/  UMOV UR11, 0x10000000 ;  /* 0x10000000000b7882 */ /* 0x000fe20000000000 */
[----:B------:R-:W-:Y:S01]  /*4310*/  @!UP0 UIADD3 UR32, UPT, UPT, UR7, 0x200, URZ ;  /* 0x0000020007208890 */ /* 0x000fe2000fffe0ff */
[----:B------:R-:W-:Y:S01]  /*4320*/  @!P4 IADD3 R9, P0, PT, R30, 0x580, RZ ;  /* 0x000005801e09c810 */ /* 0x000fe20007f1e0ff */
[----:B------:R-:W-:Y:S05]  /*4330*/  VOTEU.ALL UP0, P4 ;  /* 0x0000000000ff7886 */ /* 0x000fea0002000000 */
[----:B------:R-:W-:Y:S01]  /*4340*/  IMAD.U32 R11, RZ, RZ, UR8 ;  /* 0x00000008ff0b7e24 */ /* 0x000fe2000f8e00ff */
[----:B------:R-:W-:Y:S01]  /*4350*/  UPRMT UR8, UR37, 0x654, UR33 ;  /* 0x0000065425087896 */ /* 0x000fe20008000021 */
[----:B------:R-:W-:Y:S03]  /*4360*/  IMAD.U32 R10, RZ, RZ, UR9 ;  /* 0x00000009ff0a7e24 */ /* 0x000fe6000f8e00ff */
[----:B------:R-:W-:Y:S02]  /*4370*/  @!P4 R2UR UR15, R11 ;  /* 0x000000000b0fc2ca */ /* 0x000fe400000e0000 */
[----:B------:R-:W-:Y:S11]  /*4380*/  @!P4 R2UR UR14, R10 ;  /* 0x000000000a0ec2ca */ /* 0x000ff600000e0000 */
[----:B------:R-:W-:Y:S02]  /*4390*/  @!UPT UIADD3 URZ, UPT, UPT, URZ, URZ, URZ ;  /* 0x000000fffffff290 */ /* 0x000fe4000fffe0ff */
[----:B------:R2:W-:Y:S01]  /*43a0*/  @!UP0 UTMALDG.3D [UR32], [UR14], desc[UR10] ;  /* 0x00000a200e0085b4 */ /* 0x0005e20008011000 */
[----:B------:R3:W-:Y:S01]  /*43b0*/  @!P4 SYNCS.ARRIVE.TRANS64.RED.A0TR RZ, [UR7+0x60], R0 ;  /* 0x00006000ffffc9a7 */ /* 0x0007e20008300407 */
[----:B------:R-:W-:Y:S01]  /*43c0*/  SYNCS.ARRIVE.TRANS64.RED.A1T0 RZ, [UR8], RZ ;  /* 0x000000ffffff79a7 */ /* 0x000fe20008100408 */
[----:B---3--:R-:W-:Y:S01]  /*43d0*/  @!P4 IMAD.X R0, RZ, RZ, R31, P0 ;  /* 0x000000ffff00c224 */ /* 0x008fe200000e061f */
[----:B------:R-:W3:Y:S02]  /*43e0*/  SYNCS.PHASECHK.TRANS64.TRYWAIT P2, [UR7+0x88], R12 ;  /* 0x0000880cff0075a7 */ /* 0x000ee40008041107 */
[----:B--23--:R-:W-:Y:S05]  /*43f0*/  @!P2 BRA `(.L_x_77) ;  /* 0x0000006000aca947 */ /* 0x00cfea0003800000 */
.L_x_153:
        /* <DEDUP_REMOVED lines=8> */
[----:B------:R-:W-:Y:S01]  /*4480*/  @!UP0 UIADD3 UR24, UPT, UPT, UR7, 0x2200, URZ ;  /* 0x0000220007188890 */ /* 0x000fe2000fffe0ff */
[----:B------:R-:W-:Y:S01]  /*4490*/  VOTEU.ALL UP0, P4 ;  /* 0x0000000000ff7886 */ /* 0x000fe20002000000 */
[----:B------:R-:W-:Y:S01]  /*44a0*/  UMOV UR27, UR35 ;  /* 0x00000023001b7c82 */ /* 0x000fe20008000000 */
[----:B------:R-:W-:Y:S02]  /*44b0*/  UMOV UR28, UR36 ;  /* 0x00000024001c7c82 */ /* 0x000fe40008000000 */
[----:B------:R-:W-:Y:S01]  /*44c0*/  IMAD.U32 R11, RZ, RZ, UR8 ;  /* 0x00000008ff0b7e24 */ /* 0x000fe2000f8e00ff */
[----:B------:R-:W-:Y:S01]  /*44d0*/  UPRMT UR8, UR37, 0x654, UR25 ;  /* 0x0000065425087896 */ /* 0x000fe20008000019 */
[----:B------:R-:W-:Y:S02]  /*44e0*/  IMAD.U32 R10, RZ, RZ, UR9 ;  /* 0x00000009ff0a7e24 */ /* 0x000fe4000f8e00ff */
[----:B------:R-:W-:Y:S01]  /*44f0*/  @!P4 IMAD.X R32, RZ, RZ, R31, P0 ;  /* 0x000000ffff20c224 */ /* 0x000fe200000e061f */
[----:B------:R-:W-:Y:S02]  /*4500*/  @!P4 R2UR UR15, R11 ;  /* 0x000000000b0fc2ca */ /* 0x000fe400000e0000 */
[----:B------:R-:W-:Y:S11]  /*4510*/  @!P4 R2UR UR14, R10 ;  /* 0x000000000a0ec2ca */ /* 0x000ff600000e0000 */
[----:B------:R-:W-:Y:S02]  /*4520*/  @!UPT UIADD3 URZ, UPT, UPT, URZ, URZ, URZ ;  /* 0x000000fffffff290 */ /* 0x000fe4000fffe0ff */
[----:B------:R2:W-:Y:S01]  /*4530*/  @!UP0 UTMALDG.3D [UR24], [UR14], desc[UR10] ;  /* 0x00000a180e0085b4 */ /* 0x0005e20008011000 */
[----:B------:R2:W-:Y:S01]  /*4540*/  @!P4 SYNCS.ARRIVE.TRANS64.RED.A0TR RZ, [UR7+0x68], R0 ;  /* 0x00006800ffffc9a7 */ /* 0x0005e20008300407 */
[----:B------:R-:W-:Y:S01]  /*4550*/  SYNCS.ARRIVE.TRANS64.RED.A1T0 RZ, [UR8], RZ ;  /* 0x000000ffffff79a7 */ /* 0x000fe20008100408 */
[----:B------:R-:W3:Y:S02]  /*4560*/  SYNCS.PHASECHK.TRANS64.TRYWAIT P2, [UR7+0x90], R12 ;  /* 0x0000900cff0075a7 */ /* 0x000ee40008041107 */
[----:B--23--:R-:W-:Y:S05]  /*4570*/  @!P2 BRA `(.L_x_78) ;  /* 0x000000600064a947 */ /* 0x00cfea0003800000 */
.L_x_155:
[----:B------:R-:W2:Y:S01]  /*4580*/  LDC.64 R14, c[0x0][0xb10] ;  /* 0x0002c400ff0e7b82 */ /* 0x000ea20000000a00 */
[----:B------:R-:W-:Y:S01]  /*4590*/  @!P4 R2UR UR8, R32 ;  /* 0x000000002008c2ca */ /* 0x000fe200000e0000 */
[----:B------:R-:W-:Y:S01]  /*45a0*/  VOTEU.ALL UP0, P4 ;  /* 0x0000000000ff7886 */ /* 0x000fe20002000000 */
[----:B------:R-:W-:Y:S01]  /*45b0*/  @!P4 R2UR UR9, R33 ;  /* 0x000000002109c2ca */ /* 0x000fe200000e0000 */
[----:B------:R-:W-:Y:S01]  /*45c0*/  UMOV UR10, 0x0 ;  /* 0x00000000000a7882 */ /* 0x000fe20000000000 */
[----:B------:R-:W-:Y:S03]  /*45d0*/  UMOV UR11, 0x10000000 ;  /* 0x10000000000b7882 */ /* 0x000fe60000000000 */
[----:B------:R-:W3:Y:S01]  /*45e0*/  LDC.64 R10, c[0x0][0xb18] ;  /* 0x0002c600ff0a7b82 */ /* 0x000ee20000000a00 */
[----:B------:R-:W-:Y:S01]  /*45f0*/  @!UP0 UIADD3 UR18, UPT, UPT, UR34, 0x40, URZ ;  /* 0x0000004022128890 */ /* 0x000fe2000fffe0ff */
[----:B------:R-:W-:Y:S01]  /*4600*/  @P3 SHF.R.U32.HI R26, RZ, 0x10, R21 ;  /* 0x00000010ff1a3819 */ /* 0x000fe20000011615 */
[----:B------:R-:W-:Y:S01]  /*4610*/  @!UP0 UIADD3 UR16, UPT, UPT, UR7, 0x4200, URZ ;  /* 0x0000420007108890 */ /* 0x000fe2000fffe0ff */
[----:B------:R-:W-:Y:S01]  /*4620*/  VIADD R28, R28, 0x1 ;  /* 0x000000011c1c7836 */ /* 0x000fe20000000000 */
[----:B------:R-:W-:Y:S03]  /*4630*/  VOTEU.ALL UP0, P4 ;  /* 0x0000000000ff7886 */ /* 0x000fe60002000000 */
[----:B------:R-:W5:Y:S01]  /*4640*/  @!P1 LDC R0, c[0x0][0xb20] ;  /* 0x0002c800ff009b82 */ /* 0x000f620000000800 */
[----:B------:R-:W-:Y:S01]  /*4650*/  UMOV UR19, UR35 ;  /* 0x0000002300137c82 */ /* 0x000fe20008000000 */
[----:B------:R-:W-:Y:S01]  /*4660*/  IMAD.U32 R33, RZ, RZ, UR8 ;  /* 0x00000008ff217e24 */ /* 0x000fe2000f8e00ff */
[----:B------:R-:W-:Y:S05]  /*4670*/  UMOV UR20, UR36 ;  /* 0x0000002400147c82 */ /* 0x000fea0008000000 */
[----:B-1----:R-:W1:Y:S01]  /*4680*/  @!P1 LDC R3, c[0x0][0xb0c] ;  /* 0x0002c300ff039b82 */ /* 0x002e620000000800 */
[----:B------:R-:W-:Y:S01]  /*4690*/  IMAD.U32 R32, RZ, RZ, UR9 ;  /* 0x00000009ff207e24 */ /* 0x000fe2000f8e00ff */
[----:B------:R-:W-:Y:S01]  /*46a0*/  UPRMT UR8, UR37, 0x654, UR17 ;  /* 0x0000065425087896 */ /* 0x000fe20008000011 */
[----:B------:R-:W-:Y:S03]  /*46b0*/  @!P4 R2UR UR15, R33 ;  /* 0x00000000210fc2ca */ /* 0x000fe600000e0000 */
[----:B------:R-:W-:Y:S01]  /*46c0*/  @!P4 R2UR UR14, R32 ;  /* 0x00000000200ec2ca */ /* 0x000fe200000e0000 */
[----:B------:R-:W-:Y:S11]  /*46d0*/  @!P4 IMAD.MOV.U32 R32, RZ, RZ, 0x2000 ;  /* 0x00002000ff20c424 */ /* 0x000ff600078e00ff */
[----:B------:R-:W-:Y:S01]  /*46e0*/  @!UPT UIADD3 URZ, UPT, UPT, URZ, URZ, URZ ;  /* 0x000000fffffff290 */ /* 0x000fe2000fffe0ff */
[----:B------:R1:W-:Y:S01]  /*46f0*/  @!UP0 UTMALDG.3D [UR16], [UR14], desc[UR10] ;  /* 0x00000a100e0085b4 */ /* 0x0003e20008011000 */
[----:B------:R1:W-:Y:S02]  /*4700*/  @!P4 SYNCS.ARRIVE.TRANS64.RED.A0TR RZ, [UR7+0x70], R32 ;  /* 0x00007020ffffc9a7 */ /* 0x0003e40008300407 */
[----:B-1----:R-:W-:Y:S01]  /*4710*/  @!P1 ISETP.NE.AND P2, PT, R3, 0x1, PT ;  /* 0x000000010300980c */ /* 0x002fe20003f45270 */
[C---:B--2---:R-:W-:Y:S01]  /*4720*/  @!P1 IMAD.HI.U32 R14, R13.reuse, R14, RZ ;  /* 0x0000000e0d0e9227 */ /* 0x044fe200078e00ff */
[----:B---3--:R-:W-:Y:S03]  /*4730*/  @!P1 ISETP.NE.AND P0, PT, R10, 0x1, PT ;  /* 0x000000010a00980c */ /* 0x008fe60003f05270 */
[C---:B------:R-:W-:Y:S01]  /*4740*/  @!P1 IMAD.HI.U32 R11, R8.reuse, R11, RZ ;  /* 0x0000000b080b9227 */ /* 0x040fe200078e00ff */
[----:B------:R-:W-:Y:S04]  /*4750*/  @!P1 SHF.R.U32.HI R14, RZ, R15, R14 ;  /* 0x0000000fff0e9219 */ /* 0x000fe8000001160e */
[----:B-----5:R-:W-:Y:S01]  /*4760*/  @!P1 SHF.R.U32.HI R9, RZ, R0, R11 ;  /* 0x00000000ff099219 */ /* 0x020fe2000001160b */
[----:B------:R-:W-:Y:S01]  /*4770*/  SYNCS.ARRIVE.TRANS64.RED.A1T0 RZ, [UR8], RZ ;  /* 0x000000ffffff79a7 */ /* 0x000fe20008100408 */
[----:B------:R-:W-:Y:S02]  /*4780*/  @!P1 SEL R14, R13, R14, !P2 ;  /* 0x0000000e0d0e9207 */ /* 0x000fe40005000000 */
[----:B------:R-:W-:Y:S01]  /*4790*/  @!P1 SEL R9, R8, R9, !P0 ;  /* 0x0000000908099207 */ /* 0x000fe20004000000 */
[----:B------:R-:W1:Y:S04]  /*47a0*/  SYNCS.PHASECHK.TRANS64.TRYWAIT P5, [UR7+0x98], R12 ;  /* 0x0000980cff0075a7 */ /* 0x000e6800080a1107 */
[----:B------:R-:W-:Y:S02]  /*47b0*/  @!P1 IMAD.IADD R0, R9, 0x1, -R14 ;  /* 0x0000000109009824 */ /* 0x000fe400078e0a0e */
[----:B------:R-:W-:Y:S02]  /*47c0*/  @!P1 IMAD.IADD R9, R14, 0x1, -R9 ;  /* 0x000000010e099824 */ /* 0x000fe400078e0a09 */
[----:B------:R-:W-:Y:S02]  /*47d0*/  @!P1 IMAD R13, R0, R3, R13 ;  /* 0x00000003000d9224 */ /* 0x000fe400078e020d */
[----:B------:R-:W-:Y:S01]  /*47e0*/  @!P1 IMAD R8, R9, R10, R8 ;  /* 0x0000000a09089224 */ /* 0x000fe200078e0208 */
[----:B-1----:R-:W-:Y:S06]  /*47f0*/  @!P5 BRA `(.L_x_79) ;  /* 0x0000005c00dcd947 */ /* 0x002fec0003800000 */
.L_x_157:
[----:B-1----:R-:W-:Y:S01]  /*4800*/  @!P4 IADD3 R3, P0, PT, R30, 0x580, RZ ;  /* 0x000005801e03c810 */ /* 0x002fe20007f1e0ff */
[----:B------:R-:W-:Y:S01]  /*4810*/  VOTEU.ALL UP0, P4 ;  /* 0x0000000000ff7886 */ /* 0x000fe20002000000 */
[----:B------:R-:W-:Y:S01]  /*4820*/  UMOV UR18, 0x0 ;  /* 0x0000000000127882 */ /* 0x000fe20000000000 */
[----:B------:R-:W-:Y:S01]  /*4830*/  UMOV UR19, 0x10000000 ;  /* 0x1000000000137882 */ /* 0x000fe20000000000 */
[----:B------:R-:W-:Y:S01]  /*4840*/  @!P4 R2UR UR9, R3 ;  /* 0x000000000309c2ca */ /* 0x000fe200000e0000 */
[----:B------:R-:W-:Y:S01]  /*4850*/  @!P4 IMAD.X R0, RZ, RZ, R31, P0 ;  /* 0x000000ffff00c224 */ /* 0x000fe200000e061f */
[----:B------:R-:W-:Y:S01]  /*4860*/  @!UP0 UIADD3 UR10, UPT, UPT, UR34, 0x60, URZ ;  /* 0x00000060220a8890 */ /* 0x000fe2000fffe0ff */
[----:B------:R-:W-:Y:S01]  /*4870*/  ISETP.NE.AND P0, PT, R28, 0x2, PT ;  /* 0x000000021c00780c */ /* 0x000fe20003f05270 */
[----:B------:R-:W-:Y:S01]  /*4880*/  UMOV UR11, UR35 ;  /* 0x00000023000b7c82 */ /* 0x000fe20008000000 */
[----:B------:R-:W-:Y:S01]  /*4890*/  UMOV UR12, UR36 ;  /* 0x00000024000c7c82 */ /* 0x000fe20008000000 */
[----:B------:R-:W-:Y:S01]  /*48a0*/  @!P4 R2UR UR8, R0 ;  /* 0x000000000008c2ca */ /* 0x000fe200000e0000 */
[----:B------:R-:W-:Y:S01]  /*48b0*/  IMAD.IADD R112, R8, 0x1, R87 ;  /* 0x0000000108707824 */ /* 0x000fe200078e0257 */
[----:B------:R-:W-:Y:S01]  /*48c0*/  @P3 R2UR UR36, R26 ;  /* 0x000000001a2432ca */ /* 0x000fe200000e0000 */
[----:B------:R-:W-:Y:S01]  /*48d0*/  IMAD.IADD R111, R13, 0x1, R108 ;  /* 0x000000010d6f7824 */ /* 0x000fe200078e026c */
[----:B------:R-:W-:Y:S02]  /*48e0*/  SEL R0, RZ, 0x1, P0 ;  /* 0x00000001ff007807 */ /* 0x000fe40000000000 */
[----:B------:R-:W-:Y:S01]  /*48f0*/  LOP3.LUT R29, R29, 0x1, RZ, 0x3c, !PT ;  /* 0x000000011d1d7812 */ /* 0x000fe200078e3cff */
[----:B------:R-:W-:Y:S01]  /*4900*/  IMAD.U32 R10, RZ, RZ, UR9 ;  /* 0x00000009ff0a7e24 */ /* 0x000fe2000f8e00ff */
[----:B------:R-:W-:Y:S01]  /*4910*/  @!UP0 UIADD3 UR9, UPT, UPT, UR7, 0x78, URZ ;  /* 0x0000007807098890 */ /* 0x000fe2000fffe0ff */
[----:B------:R-:W-:Y:S02]  /*4920*/  LOP3.LUT R27, R27, R0, RZ, 0x3c, !PT ;  /* 0x000000001b1b7212 */ /* 0x000fe400078e3cff */
[----:B------:R-:W-:Y:S02]  /*4930*/  SEL R28, R28, RZ, P0 ;  /* 0x000000ff1c1c7207 */ /* 0x000fe40000000000 */
[----:B------:R-:W-:Y:S01]  /*4940*/  IMAD.U32 R11, RZ, RZ, UR8 ;  /* 0x00000008ff0b7e24 */ /* 0x000fe2000f8e00ff */
[----:B------:R-:W-:Y:S01]  /*4950*/  @!P4 R2UR UR14, R10 ;  /* 0x000000000a0ec2ca */ /* 0x000fe200000e0000 */
[----:B------:R-:W-:Y:S01]  /*4960*/  @!UP0 UIADD3 UR8, UPT, UPT, UR7, 0x6200, URZ ;  /* 0x0000620007088890 */ /* 0x000fe2000fffe0ff */
[----:B------:R-:W-:Y:S02]  /*4970*/  VOTEU.ALL UP0, P4 ;  /* 0x0000000000ff7886 */ /* 0x000fe40002000000 */
[----:B------:R-:W-:Y:S11]  /*4980*/  @!P4 R2UR UR15, R11 ;  /* 0x000000000b0fc2ca */ /* 0x000ff600000e0000 */
[----:B------:R-:W-:Y:S02]  /*4990*/  @!UPT UIADD3 URZ, UPT, UPT, URZ, URZ, URZ ;  /* 0x000000fffffff290 */ /* 0x000fe4000fffe0ff */
[----:B------:R2:W-:Y:S01]  /*49a0*/  @!UP0 UTMALDG.3D [UR8], [UR14], desc[UR18] ;  /* 0x000012080e0085b4 */ /* 0x0005e20008011000 */
[----:B------:R2:W-:Y:S01]  /*49b0*/  @!P4 SYNCS.ARRIVE.TRANS64.RED.A0TR RZ, [UR7+0x78], R25 ;  /* 0x00007819ffffc9a7 */ /* 0x0005e20008300407 */
[----:B------:R-:W-:Y:S01]  /*49c0*/  UPLOP3.LUT UP0, UPT, UPT, UPT, UPT, 0x80, 0x8 ;  /* 0x000000000008789c */ /* 0x000fe20003f0f070 */
[----:B------:R-:W-:Y:S01]  /*49d0*/  SYNCS.ARRIVE.TRANS64.RED.A1T0 RZ, [UR13], RZ ;  /* 0x000000ffffff79a7 */ /* 0x000fe2000810040d */
[----:B------:R-:W-:Y:S09]  /*49e0*/  @P3 BRA `(.L_x_80) ;  /* 0xfffffff000943947 */ /* 0x000ff2000383ffff */
[----:B------:R-:W-:-:S04]  /*49f0*/  SHF.L.U32 R3, R29, 0x1f, RZ ;  /* 0x0000001f1d037819 */ /* 0x000fc800000006ff */
[----:B------:R-:W1:Y:S02]  /*4a00*/  SYNCS.PHASECHK.TRANS64.TRYWAIT P0, [UR7+0x80], R3 ;  /* 0x00008003ff0075a7 */ /* 0x000e640008001107 */
[----:B-1----:R-:W-:Y:S05]  /*4a10*/  @!P0 BRA `(.L_x_81) ;  /* 0x0000005c006c8947 */ /* 0x002fea0003800000 */
.L_x_159:
[----:B------:R-:W3:Y:S02]  /*4a20*/  SYNCS.PHASECHK.TRANS64.TRYWAIT P0, [UR7+0x88], R3 ;  /* 0x00008803ff0075a7 */ /* 0x000ee40008001107 */
[----:B---3--:R-:W-:Y:S05]  /*4a30*/  @!P0 BRA `(.L_x_82) ;  /* 0x0000005c007c8947 */ /* 0x008fea0003800000 */
.L_x_161:
[----:B------:R-:W3:Y:S02]  /*4a40*/  SYNCS.PHASECHK.TRANS64.TRYWAIT P0, [UR7+0x90], R3 ;  /* 0x00009003ff0075a7 */ /* 0x000ee40008001107 */
[----:B---3--:R-:W-:Y:S05]  /*4a50*/  @!P0 BRA `(.L_x_83) ;  /* 0x0000005c008c8947 */ /* 0x008fea0003800000 */
.L_x_163:
[----:B-1----:R-:W-:-:S07]  /*4a60*/  MOV R0, UR7 ;  /* 0x0000000700007c02 */ /* 0x002fce0008000f00 */
.L_x_84:
[----:B-1----:R-:W-:-:S04]  /*4a70*/  SHF.L.U32 R3, R29, 0x1f, RZ ;  /* 0x0000001f1d037819 */ /* 0x002fc800000006ff */
[----:B------:R1:W3:Y:S03]  /*4a80*/  SYNCS.PHASECHK.TRANS64.TRYWAIT P0, [R0+URZ+0x98], R3 ;  /* 0x00009803000075a7 */ /* 0x0002e600080011ff */
[----:B---3--:R-:W-:Y:S05]  /*4a90*/  @!P0 NANOSLEEP.SYNCS 0x989680 ;  /* 0x009896800000895d */ /* 0x008fea0003900000 */
[----:B------:R-:W3:Y:S02]  /*4aa0*/  @!P0 SYNCS.PHASECHK.TRANS64 P0, [R0+URZ+0x98], R3 ;  /* 0x00009803000085a7 */ /* 0x000ee400080010ff */
[----:B--23--:R-:W-:Y:S05]  /*4ab0*/  @P0 EXIT ;  /* 0x000000000000094d */ /* 0x00cfea0003800000 */
[----:B------:R-:W-:Y:S05]  /*4ac0*/  BRA `(.L_x_84) ;  /* 0xfffffffc00e87947 */ /* 0x000fea000383ffff */
.L_x_69:
[----:B------:R-:W-:-:S06]  /*4ad0*/  UISETP.GE.AND UP0, UPT, UR8, 0x4, UPT ;  /* 0x000000040800788c */ /* 0x000fcc000bf06270 */
[----:B------:R-:W-:-:S13]  /*4ae0*/  PLOP3.LUT P0, PT, PT, PT, UP0, 0x80, 0x8 ;  /* 0x000000000008781c */ /* 0x000fda0003f0f008 */
[----:B------:R-:W-:Y:S05]  /*4af0*/  @!P0 EXIT ;  /* 0x000000000000894d */ /* 0x000fea0003800000 */
[----:B------:R-:W-:Y:S01]  /*4b00*/  BAR.SYNC.DEFER_BLOCKING 0x6, 0xa0 ;  /* 0x0182800000007b1d */ /* 0x000fe20000010000 */
[C---:B------:R-:W-:Y:S01]  /*4b10*/  IMAD.SHL.U32 R5, R129.reuse, 0x20, RZ ;  /* 0x0000002081057824 */ /* 0x040fe200078e00ff */
[C---:B------:R-:W-:Y:S01]  /*4b20*/  LOP3.LUT R131, R129.reuse, 0x60, RZ, 0xc0, !PT ;  /* 0x0000006081837812 */ /* 0x040fe200078ec0ff */
[C---:B------:R-:W-:Y:S01]  /*4b30*/  IMAD.SHL.U32 R128, R129.reuse, 0x4, RZ ;  /* 0x0000000481807824 */ /* 0x040fe200078e00ff */
[C---:B------:R-:W-:Y:S01]  /*4b40*/  LOP3.LUT R130, R129.reuse, 0x2, RZ, 0xc0, !PT ;  /* 0x0000000281827812 */ /* 0x040fe200078ec0ff */
[----:B------:R-:W-:Y:S01]  /*4b50*/  IMAD.U32 R70, R129, 0x10000, RZ ;  /* 0x0001000081467824 */ /* 0x000fe200078e00ff */
[----:B------:R-:W-:Y:S02]  /*4b60*/  UMOV UR41, 0x400 ;  /* 0x0000040000297882 */ /* 0x000fe40000000000 */
[----:B------:R-:W1:Y:S01]  /*4b70*/  LDC R115, c[0x0][0x370] ;  /* 0x0000dc00ff737b82 */ /* 0x000e620000000800 */
[----:B------:R-:W-:Y:S01]  /*4b80*/  ULEA UR41, UR37, UR41, 0x18 ;  /* 0x0000002925297291 */ /* 0x000fe2000f8ec0ff */
[----:B------:R-:W-:Y:S01]  /*4b90*/  LOP3.LUT R7, R5, 0xc0, RZ, 0xc0, !PT ;  /* 0x000000c005077812 */ /* 0x000fe200078ec0ff */
[----:B------:R-:W-:Y:S01]  /*4ba0*/  IMAD.MOV.U32 R67, RZ, RZ, RZ ;  /* 0x000000ffff437224 */ /* 0x000fe200078e00ff */
[----:B------:R-:W-:Y:S01]  /*4bb0*/  LOP3.LUT R70, R70, 0x600000, RZ, 0xc0, !PT ;  /* 0x0060000046467812 */ /* 0x000fe200078ec0ff */
[----:B------:R-:W-:Y:S01]  /*4bc0*/  UIADD3 UR40, UPT, UPT, UR41, 0x200, URZ ;  /* 0x0000020029287890 */ /* 0x000fe2000fffe0ff */
[----:B------:R-:W-:Y:S01]  /*4bd0*/  LOP3.LUT R128, R7, 0x18, R128, 0xf8, !PT ;  /* 0x0000001807807812 */ /* 0x000fe200078ef880 */
[----:B------:R-:W-:Y:S01]  /*4be0*/  IMAD.MOV.U32 R126, RZ, RZ, RZ ;  /* 0x000000ffff7e7224 */ /* 0x000fe200078e00ff */
[----:B------:R-:W2:Y:S01]  /*4bf0*/  LDC R116, c[0x0][0x374] ;  /* 0x0000dd00ff747b82 */ /* 0x000ea20000000800 */
[----:B------:R-:W-:Y:S01]  /*4c00*/  LOP3.LUT R129, R129, 0x4, RZ, 0xc0, !PT ;  /* 0x0000000481817812 */ /* 0x000fe200078ec0ff */
[----:B------:R-:W-:Y:S01]  /*4c10*/  IMAD.MOV.U32 R113, RZ, RZ, RZ ;  /* 0x000000ffff717224 */ /* 0x000fe200078e00ff */
[----:B------:R-:W-:-:S02]  /*4c20*/  LOP3.LUT R128, R128, 0xf20, R5, 0xf8, !PT ;  /* 0x00000f2080807812 */ /* 0x000fc400078ef805 */
[----:B------:R-:W-:Y:S02]  /*4c30*/  CS2R R124, SRZ ;  /* 0x00000000007c7805 */ /* 0x000fe4000001ff00 */
[----:B------:R-:W-:Y:S01]  /*4c40*/  IADD3 R127, PT, PT, -R129, 0x2, RZ ;  /* 0x00000002817f7810 */ /* 0x000fe20007ffe1ff */
[----:B------:R-:W4:Y:S01]  /*4c50*/  LDCU.64 UR46, c[0x0][0x348] ;  /* 0x00006900ff2e77ac */ /* 0x000f220008000a00 */
[----:B------:R-:W-:Y:S01]  /*4c60*/  LEA R128, R128, UR40, 0x1 ;  /* 0x0000002880807c11 */ /* 0x000fe2000f8e08ff */
[----:B------:R-:W3:Y:S01]  /*4c70*/  LDS R3, [UR41+0x160] ;  /* 0x00016029ff037984 */ /* 0x000ee20008000800 */
[----:B------:R-:W-:Y:S01]  /*4c80*/  UMOV UR44, 0x1 ;  /* 0x00000001002c7882 */ /* 0x000fe20000000000 */
[----:B------:R-:W-:Y:S01]  /*4c90*/  UMOV UR43, URZ ;  /* 0x000000ff002b7c82 */ /* 0x000fe20008000000 */
[----:B------:R-:W-:Y:S01]  /*4ca0*/  UMOV UR42, URZ ;  /* 0x000000ff002a7c82 */ /* 0x000fe20008000000 */
[----:B-1234-:R-:W-:-:S07]  /*4cb0*/  IMAD.IADD R70, R3, 0x1, R70 ;  /* 0x0000000103467824 */ /* 0x01efce00078e0246 */
.L_x_112:
[----:B------:R-:W-:Y:S02]  /*4cc0*/  LEA R0, R113, UR41, 0x3 ;  /* 0x0000002971007c11 */ /* 0x000fe4000f8e18ff */
[----:B------:R-:W-:Y:S02]  /*4cd0*/  SHF.L.U32 R3, R125, 0x1f, RZ ;  /* 0x0000001f7d037819 */ /* 0x000fe400000006ff */
[----:B------:R-:W-:Y:S02]  /*4ce0*/  LEA R104, R113, UR41, 0x4 ;  /* 0x0000002971687c11 */ /* 0x000fe4000f8e20ff */
[----:B-1----:R-:W1:Y:S02]  /*4cf0*/  SYNCS.PHASECHK.TRANS64.TRYWAIT P0, [R0+URZ+0xb0], R3 ;  /* 0x0000b003000075a7 */ /* 0x002e6400080011ff */
[----:B-1----:R-:W-:Y:S05]  /*4d00*/  @!P0 BRA `(.L_x_85) ;  /* 0x0000005800f88947 */ /* 0x002fea0003800000 */
.L_x_164:
[----:B------:R-:W2:Y:S01]  /*4d10*/  LDS.128 R104, [R104+0x140] ;  /* 0x0001400068687984 */ /* 0x000ea20000000c00 */
[----:B------:R-:W-:Y:S01]  /*4d20*/  ISETP.GE.AND P0, PT, R66, 0x1, PT ;  /* 0x000000014200780c */ /* 0x000fe20003f06270 */
        /* <DEDUP_REMOVED lines=9> */
[----:B--2---:R-:W-:-:S04]  /*4dc0*/  LOP3.LUT P3, RZ, R106, 0x1, RZ, 0xc0, !PT ;  /* 0x000000016aff7812 */ /* 0x004fc8000786c0ff */
[----:B------:R-:W-:-:S09]  /*4dd0*/  P2R R134, PR, RZ, 0x8 ;  /* 0x00000008ff867803 */ /* 0x000fd20000000000 */
[----:B------:R-:W-:Y:S02]  /*4de0*/  @P3 MOV R121, R104 ;  /* 0x0000006800793202 */ /* 0x000fe40000000f00 */
[----:B------:R-:W-:Y:S01]  /*4df0*/  @P3 LOP3.LUT R122, R105, 0xffff, RZ, 0xc0, !PT ;  /* 0x0000ffff697a3812 */ /* 0x000fe200078ec0ff */
[----:B-1----:R-:W-:Y:S06]  /*4e00*/  @!P0 BRA `(.L_x_86) ;  /* 0x0000000000b88947 */ /* 0x002fec0003800000 */
[----:B------:R-:W1:Y:S01]  /*4e10*/  LDC.64 R4, c[0x0][0xb18] ;  /* 0x0002c600ff047b82 */ /* 0x000e620000000a00 */
[----:B------:R-:W-:-:S07]  /*4e20*/  ISETP.NE.AND P0, PT, R66, 0x1, PT ;  /* 0x000000014200780c */ /* 0x000fce0003f05270 */
[----:B------:R-:W2:Y:S08]  /*4e30*/  LDC.64 R6, c[0x0][0xb10] ;  /* 0x0002c400ff067b82 */ /* 0x000eb00000000a00 */
[----:B------:R-:W3:Y:S08]  /*4e40*/  LDC R0, c[0x0][0xb20] ;  /* 0x0002c800ff007b82 */ /* 0x000ef00000000800 */
[----:B------:R-:W4:Y:S01]  /*4e50*/  LDC R8, c[0x0][0xb0c] ;  /* 0x0002c300ff087b82 */ /* 0x000f220000000800 */
[----:B-1----:R-:W-:Y:S01]  /*4e60*/  IMAD.HI.U32 R9, R116, R5, RZ ;  /* 0x0000000574097227 */ /* 0x002fe200078e00ff */
[----:B------:R-:W-:-:S03]  /*4e70*/  ISETP.NE.AND P1, PT, R4, 0x1, PT ;  /* 0x000000010400780c */ /* 0x000fc60003f25270 */
[----:B------:R-:W-:-:S03]  /*4e80*/  IMAD.HI.U32 R5, R122, R5, RZ ;  /* 0x000000057a057227 */ /* 0x000fc600078e00ff */
[----:B------:R-:W1:Y:S01]  /*4e90*/  LDC.64 R2, c[0x0][0xb28] ;  /* 0x0002ca00ff027b82 */ /* 0x000e620000000a00 */
[----:B--2---:R-:W-:-:S04]  /*4ea0*/  IMAD.HI.U32 R10, R115, R6, RZ ;  /* 0x00000006730a7227 */ /* 0x004fc800078e00ff */
        /* <DEDUP_REMOVED lines=10> */
[----:B-1----:R-:W-:-:S04]  /*4f50*/  IMAD.HI.U32 R10, R9, R2, RZ ;  /* 0x00000002090a7227 */ /* 0x002fc800078e00ff */
        /* <DEDUP_REMOVED lines=25> */
.L_x_86:
[----:B------:R-:W1:Y:S02]  /*50f0*/  LDCU UR4, c[0x0][0xb30] ;  /* 0x00016600ff0477ac */ /* 0x000e640008000800 */
[----:B-1----:R-:W-:-:S09]  /*5100*/  UISETP.NE.AND UP0, UPT, UR4, 0x1, UPT ;  /* 0x000000010400788c */ /* 0x002fd2000bf05270 */
[----:B------:R-:W-:Y:S05]  /*5110*/  BRA.U UP0, `(.L_x_87) ;  /* 0x0000000100407547 */ /* 0x000fea000b800000 */
[----:B------:R-:W1:Y:S08]  /*5120*/  LDC.64 R2, c[0x0][0xb18] ;  /* 0x0002c600ff027b82 */ /* 0x000e700000000a00 */
[----:B------:R-:W2:Y:S08]  /*5130*/  LDC.64 R4, c[0x0][0xb10] ;  /* 0x0002c400ff047b82 */ /* 0x000eb00000000a00 */
[----:B------:R-:W3:Y:S08]  /*5140*/  LDC R0, c[0x0][0xb20] ;  /* 0x0002c800ff007b82 */ /* 0x000ef00000000800 */
[----:B------:R-:W4:Y:S01]  /*5150*/  LDC R6, c[0x0][0xb0c] ;  /* 0x0002c300ff067b82 */ /* 0x000f220000000800 */
[----:B-1----:R-:W-:Y:S01]  /*5160*/  IMAD.HI.U32 R3, R122, R3, RZ ;  /* 0x000000037a037227 */ /* 0x002fe200078e00ff */
[----:B------:R-:W-:-:S03]  /*5170*/  ISETP.NE.AND P0, PT, R2, 0x1, PT ;  /* 0x000000010200780c */ /* 0x000fc60003f05270 */
[----:B--2---:R-:W-:-:S05]  /*5180*/  IMAD.HI.U32 R4, R121, R4, RZ ;  /* 0x0000000479047227 */ /* 0x004fca00078e00ff */
[----:B------:R-:W-:Y:S02]  /*5190*/  SHF.R.U32.HI R4, RZ, R5, R4 ;  /* 0x00000005ff047219 */ /* 0x000fe40000011604 */
[----:B---3--:R-:W-:-:S04]  /*51a0*/  SHF.R.U32.HI R3, RZ, R0, R3 ;  /* 0x00000000ff037219 */ /* 0x008fc80000011603 */
[----:B------:R-:W-:Y:S02]  /*51b0*/  SEL R0, R122, R3, !P0 ;  /* 0x000000037a007207 */ /* 0x000fe40004000000 */
[----:B----4-:R-:W-:-:S04]  /*51c0*/  ISETP.NE.AND P1, PT, R6, 0x1, PT ;  /* 0x000000010600780c */ /* 0x010fc80003f25270 */
[----:B------:R-:W-:-:S05]  /*51d0*/  SEL R3, R121, R4, !P1 ;  /* 0x0000000479037207 */ /* 0x000fca0004800000 */
[----:B------:R-:W-:Y:S02]  /*51e0*/  IMAD.IADD R4, R0, 0x1, -R3 ;  /* 0x0000000100047824 */ /* 0x000fe400078e0a03 */
[----:B------:R-:W-:Y:S02]  /*51f0*/  IMAD.IADD R3, R3, 0x1, -R0 ;  /* 0x0000000103037824 */ /* 0x000fe400078e0a00 */
[----:B------:R-:W-:Y:S02]  /*5200*/  IMAD R121, R4, R6, R121 ;  /* 0x0000000604797224 */ /* 0x000fe400078e0279 */
[----:B------:R-:W-:Y:S02]  /*5210*/  IMAD R122, R3, R2, R122 ;  /* 0x00000002037a7224 */ /* 0x000fe400078e027a */
.L_x_87:
[----:B------:R-:W-:Y:S01]  /*5220*/  ULOP3.LUT UP0, URZ, UR40, 0x1b0, URZ, 0xc0, !UPT ;  /* 0x000001b028ff7892 */ /* 0x000fe2000f80c0ff */
[----:B------:R-:W-:Y:S02]  /*5230*/  IADD3 R113, PT, PT, R113, 0x1, RZ ;  /* 0x0000000171717810 */ /* 0x000fe40007ffe0ff */
[----:B------:R-:W-:-:S06]  /*5240*/  @P3 SHF.R.U32.HI R123, RZ, 0x10, R105 ;  /* 0x00000010ff7b3819 */ /* 0x000fcc0000011669 */
[----:B------:R-:W-:Y:S05]  /*5250*/  BRA.U !UP0, `(.L_x_88) ;  /* 0x00000001087c7547 */ /* 0x000fea000b800000 */
[----:B------:R-:W-:Y:S01]  /*5260*/  MOV R2, 0x0 ;  /* 0x0000000000027802 */ /* 0x000fe20000000f00 */
[----:B------:R-:W1:Y:S01]  /*5270*/  LDCU.64 UR8, c[0x4][0x80] ;  /* 0x01001000ff0877ac */ /* 0x000e620008000a00 */
[----:B------:R-:W-:Y:S02]  /*5280*/  HFMA2 R12, -RZ, RZ, 0, 5.9604644775390625e-08 ;  /* 0x00000001ff0c7431 */ /* 0x000fe400000001ff */
[----:B------:R-:W-:Y:S01]  /*5290*/  IMAD.MOV.U32 R8, RZ, RZ, 0x70 ;  /* 0x00000070ff087424 */ /* 0x000fe200078e00ff */
[----:B------:R2:W3:Y:S01]  /*52a0*/  LDC.64 R14, c[0x4][R2] ;  /* 0x01000000020e7b82 */ /* 0x0004e20000000a00 */
[----:B------:R-:W4:Y:S01]  /*52b0*/  LDCU.64 UR6, c[0x4][0x88] ;  /* 0x01001100ff0677ac */ /* 0x000f220008000a00 */
[----:B------:R-:W-:Y:S01]  /*52c0*/  IMAD.MOV.U32 R13, RZ, RZ, RZ ;  /* 0x000000ffff0d7224 */ /* 0x000fe200078e00ff */
[----:B------:R-:W2:Y:S01]  /*52d0*/  LDCU.64 UR4, c[0x4][0x8] ;  /* 0x01000100ff0477ac */ /* 0x000ea20008000a00 */
[----:B-1----:R-:W-:Y:S01]  /*52e0*/  IMAD.U32 R4, RZ, RZ, UR8 ;  /* 0x00000008ff047e24 */ /* 0x002fe2000f8e00ff */
[----:B------:R-:W-:Y:S01]  /*52f0*/  MOV R5, UR9 ;  /* 0x0000000900057c02 */ /* 0x000fe20008000f00 */
[----:B----4-:R-:W-:Y:S01]  /*5300*/  IMAD.U32 R6, RZ, RZ, UR6 ;  /* 0x00000006ff067e24 */ /* 0x010fe2000f8e00ff */
[----:B------:R-:W-:Y:S01]  /*5310*/  MOV R7, UR7 ;  /* 0x0000000700077c02 */ /* 0x000fe20008000f00 */
[----:B--2---:R-:W-:Y:S01]  /*5320*/  IMAD.U32 R10, RZ, RZ, UR4 ;  /* 0x00000004ff0a7e24 */ /* 0x004fe2000f8e00ff */
[----:B------:R-:W-:-:S02]  /*5330*/  MOV R11, UR5 ;  /* 0x00000005000b7c02 */ /* 0x000fc40008000f00 */
[----:B------:R-:W-:-:S07]  /*5340*/  LEPC R20, `(.L_x_89) ;  /* 0x000000001014794e */ /* 0x000fce0000000000 */
[----:B---3-5:R-:W-:Y:S05]  /*5350*/  CALL.ABS.NOINC R14 ;  /* 0x000000000e007343 */ /* 0x028fea0003c00000 */
.L_x_89:
[----:B------:R-:W1:Y:S01]  /*5360*/  LDC.64 R2, c[0x4][R2] ;  /* 0x0100000002027b82 */ /* 0x000e620000000a00 */
[----:B------:R-:W2:Y:S01]  /*5370*/  LDCU.64 UR8, c[0x4][0x80] ;  /* 0x01001000ff0877ac */ /* 0x000ea20008000a00 */
[----:B------:R-:W-:Y:S02]  /*5380*/  HFMA2 R12, -RZ, RZ, 0, 5.9604644775390625e-08 ;  /* 0x00000001ff0c7431 */ /* 0x000fe400000001ff */
[----:B------:R-:W-:Y:S01]  /*5390*/  IMAD.MOV.U32 R8, RZ, RZ, 0x70 ;  /* 0x00000070ff087424 */ /* 0x000fe200078e00ff */
[----:B------:R-:W3:Y:S01]  /*53a0*/  LDCU.64 UR6, c[0x4][0x88] ;  /* 0x01001100ff0677ac */ /* 0x000ee20008000a00 */
[----:B------:R-:W-:Y:S01]  /*53b0*/  IMAD.MOV.U32 R13, RZ, RZ, RZ ;  /* 0x000000ffff0d7224 */ /* 0x000fe200078e00ff */
[----:B------:R-:W4:Y:S01]  /*53c0*/  LDCU.64 UR4, c[0x4][0x8] ;  /* 0x01000100ff0477ac */ /* 0x000f220008000a00 */
[----:B--2---:R-:W-:Y:S02]  /*53d0*/  MOV R4, UR8 ;  /* 0x0000000800047c02 */ /* 0x004fe40008000f00 */
[----:B------:R-:W-:Y:S01]  /*53e0*/  MOV R5, UR9 ;  /* 0x0000000900057c02 */ /* 0x000fe20008000f00 */
[----:B---3--:R-:W-:Y:S01]  /*53f0*/  IMAD.U32 R6, RZ, RZ, UR6 ;  /* 0x00000006ff067e24 */ /* 0x008fe2000f8e00ff */
[----:B------:R-:W-:Y:S01]  /*5400*/  MOV R7, UR7 ;  /* 0x0000000700077c02 */ /* 0x000fe20008000f00 */
[----:B----4-:R-:W-:Y:S01]  /*5410*/  IMAD.U32 R10, RZ, RZ, UR4 ;  /* 0x00000004ff0a7e24 */ /* 0x010fe2000f8e00ff */
[----:B------:R-:W-:-:S02]  /*5420*/  MOV R11, UR5 ;  /* 0x00000005000b7c02 */ /* 0x000fc40008000f00 */
[----:B------:R-:W-:-:S07]  /*5430*/  LEPC R20, `(.L_x_88) ;  /* 0x000000001014794e */ /* 0x000fce0000000000 */
[----:B-1----:R-:W-:Y:S05]  /*5440*/  CALL.ABS.NOINC R2 ;  /* 0x0000000002007343 */ /* 0x002fea0003c00000 */
.L_x_88:
[----:B------:R-:W1:Y:S01]  /*5450*/  LDC.64 R2, c[0x0][0x890] ;  /* 0x00022400ff027b82 */ /* 0x000e620000000a00 */
[----:B------:R-:W-:-:S06]  /*5460*/  ULOP3.LUT UR4, UR44, 0x1, URZ, 0x3c, !UPT ;  /* 0x000000012c047892 */ /* 0x000fcc000f8e3cff */
[----:B------:R-:W-:Y:S01]  /*5470*/  IMAD.U32 R120, RZ, RZ, UR4 ;  /* 0x00000004ff787e24 */ /* 0x000fe2000f8e00ff */
[----:B-1----:R-:W-:-:S04]  /*5480*/  ISETP.NE.U32.AND P4, PT, R2, RZ, PT ;  /* 0x000000ff0200720c */ /* 0x002fc80003f85070 */
[----:B------:R-:W-:-:S13]  /*5490*/  ISETP.NE.AND.EX P4, PT, R3, RZ, PT, P4 ;  /* 0x000000ff0300720c */ /* 0x000fda0003f85340 */
[----:B------:R-:W-:Y:S05]  /*54a0*/  @!P4 BRA `(.L_x_90) ;  /* 0x000000000034c947 */ /* 0x000fea0003800000 */
[----:B------:R-:W1:Y:S02]  /*54b0*/  LDCU.64 UR4, c[0x0][0x888] ;  /* 0x00011100ff0477ac */ /* 0x000e640008000a00 */
[----:B-1----:R-:W-:-:S04]  /*54c0*/  UISETP.NE.U32.AND UP0, UPT, UR4, URZ, UPT ;  /* 0x000000ff0400728c */ /* 0x002fc8000bf05070 */
[----:B------:R-:W-:-:S09]  /*54d0*/  UISETP.NE.AND.EX UP0, UPT, UR5, URZ, UPT, UP0 ;  /* 0x000000ff0500728c */ /* 0x000fd2000bf05300 */
[----:B------:R-:W-:Y:S05]  /*54e0*/  BRA.U !UP0, `(.L_x_91) ;  /* 0x0000000108187547 */ /* 0x000fea000b800000 */
[----:B------:R-:W1:Y:S01]  /*54f0*/  LDC.64 R4, c[0x0][0x888] ;  /* 0x00022200ff047b82 */ /* 0x000e620000000a00 */
[----:B------:R-:W-:-:S04]  /*5500*/  IMAD R0, R2, UR36, RZ ;  /* 0x0000002402007c24 */ /* 0x000fc8000f8e02ff */
[----:B-1----:R-:W-:-:S05]  /*5510*/  IMAD.WIDE R4, R0, 0x4, R4 ;  /* 0x0000000400047825 */ /* 0x002fca00078e0204 */
[----:B-----5:R1:W5:Y:S01]  /*5520*/  LDG.E R81, desc[UR38][R4.64] ;  /* 0x0000002604517981 */ /* 0x020362000c1e1900 */
[----:B------:R-:W-:Y:S01]  /*5530*/  MOV R109, 0x1 ;  /* 0x00000001006d7802 */ /* 0x000fe20000000f00 */
[----:B------:R-:W-:Y:S06]  /*5540*/  BRA `(.L_x_90) ;  /* 0x00000000000c7947 */ /* 0x000fec0003800000 */
.L_x_91:
[----:B------:R-:W1:Y:S01]  /*5550*/  LDCU UR4, c[0x0][0x880] ;  /* 0x00011000ff0477ac */ /* 0x000e620008000800 */
[----:B------:R-:W-:Y:S01]  /*5560*/  HFMA2 R109, -RZ, RZ, 0, 5.9604644775390625e-08 ;  /* 0x00000001ff6d7431 */ /* 0x000fe200000001ff */
[----:B-1---5:R-:W-:Y:S02]  /*5570*/  MOV R81, UR4 ;  /* 0x0000000400517c02 */ /* 0x022fe40008000f00 */
.L_x_90:
[----:B-1----:R-:W1:Y:S02]  /*5580*/  LDC.64 R4, c[0x0][0x8b0] ;  /* 0x00022c00ff047b82 */ /* 0x002e640000000a00 */
        /* <DEDUP_REMOVED lines=11> */
[----:B------:R-:W-:Y:S05]  /*5640*/  BRA `(.L_x_92) ;  /* 0x0000000000087947 */ /* 0x000fea0003800000 */
.L_x_93:
[----:B------:R-:W1:Y:S02]  /*5650*/  LDCU UR4, c[0x0][0x8a0] ;  /* 0x00011400ff0477ac */ /* 0x000e640008000800 */
[----:B-1---5:R-:W-:Y:S02]  /*5660*/  MOV R69, UR4 ;  /* 0x0000000400457c02 */ /* 0x022fe40008000f00 */
.L_x_92:
[----:B------:R-:W-:Y:S01]  /*5670*/  UISETP.NE.AND UP0, UPT, UR45, URZ, UPT ;  /* 0x000000ff2d00728c */ /* 0x000fe2000bf05270 */
[----:B------:R-:W-:-:S04]  /*5680*/  PLOP3.LUT P0, PT, PT, PT, PT, 0x8, 0x80 ;  /* 0x000000000080781c */ /* 0x000fc80003f0e170 */
[----:B------:R-:W-:-:S04]  /*5690*/  P2R R135, PR, RZ, 0x1 ;  /* 0x00000001ff877803 */ /* 0x000fc80000000000 */
[----:B------:R-:W-:Y:S05]  /*56a0*/  BRA.U !UP0, `(.L_x_94) ;  /* 0x00000001083c7547 */ /* 0x000fea000b800000 */
[----:B------:R-:W-:-:S04]  /*56b0*/  ISETP.NE.U32.AND P0, PT, R2, RZ, PT ;  /* 0x000000ff0200720c */ /* 0x000fc80003f05070 */
[----:B------:R-:W-:-:S13]  /*56c0*/  ISETP.NE.AND.EX P0, PT, R3, RZ, PT, P0 ;  /* 0x000000ff0300720c */ /* 0x000fda0003f05300 */
[----:B-----5:R-:W-:-:S04]  /*56d0*/  @!P0 FSETP.EQ.AND P1, PT, R81, RZ, PT ;  /* 0x000000ff5100820b */ /* 0x020fc80003f22000 */
[----:B------:R-:W-:Y:S01]  /*56e0*/  P2R R135, PR, RZ, 0x2 ;  /* 0x00000002ff877803 */ /* 0x000fe20000000000 */
[----:B------:R-:W-:Y:S08]  /*56f0*/  @!P0 BRA `(.L_x_94) ;  /* 0x0000000000288947 */ /* 0x000ff00003800000 */
[----:B------:R-:W2:Y:S01]  /*5700*/  LDCU.64 UR4, c[0x0][0x888] ;  /* 0x00011100ff0477ac */ /* 0x000ea20008000a00 */
[----:B------:R-:W-:Y:S02]  /*5710*/  LOP3.LUT P1, RZ, R109, 0xff, RZ, 0xc0, !PT ;  /* 0x000000ff6dff7812 */ /* 0x000fe4000782c0ff */
[----:B------:R-:W-:-:S04]  /*5720*/  FSETP.NEU.AND P0, PT, R81, RZ, PT ;  /* 0x000000ff5100720b */ /* 0x000fc80003f0d000 */
[----:B------:R-:W-:Y:S02]  /*5730*/  SEL R0, RZ, 0xffffffff, P0 ;  /* 0xffffffffff007807 */ /* 0x000fe40000000000 */
[----:B--2---:R-:W-:-:S04]  /*5740*/  ISETP.NE.U32.AND P2, PT, RZ, UR4, PT ;  /* 0x00000004ff007c0c */ /* 0x004fc8000bf45070 */
[----:B------:R-:W-:-:S04]  /*5750*/  ISETP.NE.AND.EX P2, PT, RZ, UR5, PT, P2 ;  /* 0x00000005ff007c0c */ /* 0x000fc8000bf45320 */
[----:B------:R-:W-:-:S04]  /*5760*/  @!P1 SEL R0, RZ, 0xffffffff, P2 ;  /* 0xffffffffff009807 */ /* 0x000fc80001000000 */
[----:B------:R-:W-:-:S04]  /*5770*/  LOP3.LUT R0, R0, 0x1, RZ, 0xc0, !PT ;  /* 0x0000000100007812 */ /* 0x000fc800078ec0ff */
[----:B------:R-:W-:-:S04]  /*5780*/  ISETP.EQ.U32.AND P0, PT, R0, 0x1, PT ;  /* 0x000000010000780c */ /* 0x000fc80003f02070 */
[----:B------:R-:W-:-:S09]  /*5790*/  P2R R135, PR, RZ, 0x1 ;  /* 0x00000001ff877803 */ /* 0x000fd20000000000 */
.L_x_94:
[----:B------:R-:W-:Y:S01]  /*57a0*/  ISETP.NE.AND P5, PT, R135, RZ, PT ;  /* 0x000000ff8700720c */ /* 0x000fe20003fa5270 */
[----:B------:R-:W-:Y:S01]  /*57b0*/  IMAD.MOV.U32 R119, RZ, RZ, 0x1 ;  /* 0x00000001ff777424 */ /* 0x000fe200078e00ff */
[----:B-1----:R-:W-:Y:S01]  /*57c0*/  LEA R5, R67, UR41, 0x3 ;  /* 0x0000002943057c11 */ /* 0x002fe2000f8e18ff */
[----:B------:R-:W-:Y:S01]  /*57d0*/  IMAD.SHL.U32 R112, R112, 0x80, RZ ;  /* 0x0000008070707824 */ /* 0x000fe200078e00ff */
[----:B------:R-:W-:Y:S01]  /*57e0*/  SHF.L.U32 R2, R126, 0x1f, RZ ;  /* 0x0000001f7e027819 */ /* 0x000fe200000006ff */
[----:B------:R-:W-:Y:S01]  /*57f0*/  IMAD.SHL.U32 R111, R111, 0x80, RZ ;  /* 0x000000806f6f7824 */ /* 0x000fe200078e00ff */
[----:B-----5:R-:W-:Y:S01]  /*5800*/  FSETP.NEU.AND P3, PT, R81, RZ, PT ;  /* 0x000000ff5100720b */ /* 0x020fe20003f6d000 */
[----:B------:R-:W-:Y:S01]  /*5810*/  IMAD R68, R67, 0x80, R70 ;  /* 0x0000008043447824 */ /* 0x000fe200078e0246 */
[----:B------:R-:W-:Y:S01]  /*5820*/  CS2R R102, SRZ ;  /* 0x0000000000667805 */ /* 0x000fe2000001ff00 */
[----:B------:R-:W-:Y:S01]  /*5830*/  IMAD.MOV.U32 R65, RZ, RZ, RZ ;  /* 0x000000ffff417224 */ /* 0x000fe200078e00ff */
[----:B------:R-:W-:Y:S01]  /*5840*/  SEL R0, RZ, 0xffffffff, P3 ;  /* 0xffffffffff007807 */ /* 0x000fe20001800000 */
[----:B------:R-:W-:Y:S01]  /*5850*/  IMAD.U32 R118, RZ, RZ, UR42 ;  /* 0x0000002aff767e24 */ /* 0x000fe2000f8e00ff */
[----:B------:R-:W-:Y:S01]  /*5860*/  CS2R R100, SRZ ;  /* 0x0000000000647805 */ /* 0x000fe2000001ff00 */
[----:B------:R-:W-:Y:S01]  /*5870*/  VOTEU.ALL UP0, P5 ;  /* 0x0000000000ff7886 */ /* 0x000fe20002800000 */
[----:B------:R-:W-:Y:S01]  /*5880*/  @!P5 SHF.L.U32 R4, R120, 0x1f, RZ ;  /* 0x0000001f7804d819 */ /* 0x000fe200000006ff */
[----:B------:R-:W-:Y:S01]  /*5890*/  IMAD.U32 R117, RZ, RZ, UR43 ;  /* 0x0000002bff757e24 */ /* 0x000fe2000f8e00ff */
[----:B------:R-:W-:-:S02]  /*58a0*/  CS2R R98, SRZ ;  /* 0x0000000000627805 */ /* 0x000fc4000001ff00 */
[----:B------:R-:W-:Y:S01]  /*58b0*/  CS2R R96, SRZ ;  /* 0x0000000000607805 */ /* 0x000fe2000001ff00 */
[----:B------:R-:W-:Y:S01]  /*58c0*/  @!UP0 ULEA UR4, UR43, UR41, 0x3 ;  /* 0x000000292b048291 */ /* 0x000fe2000f8e18ff */
[----:B------:R-:W-:Y:S02]  /*58d0*/  CS2R R94, SRZ ;  /* 0x00000000005e7805 */ /* 0x000fe4000001ff00 */
[----:B------:R-:W-:Y:S02]  /*58e0*/  CS2R R92, SRZ ;  /* 0x00000000005c7805 */ /* 0x000fe4000001ff00 */
[----:B------:R-:W-:Y:S02]  /*58f0*/  CS2R R90, SRZ ;  /* 0x00000000005a7805 */ /* 0x000fe4000001ff00 */
[----:B------:R-:W-:Y:S02]  /*5900*/  CS2R R88, SRZ ;  /* 0x0000000000587805 */ /* 0x000fe4000001ff00 */
[----:B------:R-:W1:Y:S02]  /*5910*/  @!P5 SYNCS.PHASECHK.TRANS64.TRYWAIT P1, [UR4+0x60], R4 ;  /* 0x00006004ff00d5a7 */ /* 0x000e640008021104 */
[----:B------:R-:W2:Y:S01]  /*5920*/  LDCU.64 UR4, c[0x0][0x888] ;  /* 0x00011100ff0477ac */ /* 0x000ea20008000a00 */
[----:B------:R-:W3:Y:S01]  /*5930*/  SYNCS.PHASECHK.TRANS64.TRYWAIT P0, [R5+URZ+0xd0], R2 ;  /* 0x0000d002050075a7 */ /* 0x000ee200080011ff */
[----:B--2---:R-:W-:-:S04]  /*5940*/  ISETP.NE.U32.AND P2, PT, RZ, UR4, PT ;  /* 0x00000004ff007c0c */ /* 0x004fc8000bf45070 */
[----:B------:R-:W-:-:S04]  /*5950*/  ISETP.NE.AND.EX P2, PT, RZ, UR5, PT, P2 ;  /* 0x00000005ff007c0c */ /* 0x000fc8000bf45320 */
[----:B------:R-:W-:Y:S02]  /*5960*/  SEL R3, RZ, 0xffffffff, P2 ;  /* 0xffffffffff037807 */ /* 0x000fe40001000000 */
[----:B------:R-:W-:-:S04]  /*5970*/  LOP3.LUT P2, R110, R109, 0xff, RZ, 0xc0, !PT ;  /* 0x000000ff6d6e7812 */ /* 0x000fc8000784c0ff */
[----:B------:R-:W-:-:S04]  /*5980*/  @P4 SEL R0, R3, R0, !P2 ;  /* 0x0000000003004207 */ /* 0x000fc80005000000 */
[----:B------:R-:W-:-:S04]  /*5990*/  LOP3.LUT R0, R0, 0x1, RZ, 0xc0, !PT ;  /* 0x0000000100007812 */ /* 0x000fc800078ec0ff */
[----:B------:R-:W-:-:S04]  /*59a0*/  ISETP.NE.U32.AND P2, PT, R0, 0x1, PT ;  /* 0x000000010000780c */ /* 0x000fc80003f45070 */
[----:B------:R-:W-:Y:S02]  /*59b0*/  P2R R133, PR, RZ, 0x4 ;  /* 0x00000004ff857803 */ /* 0x000fe40000000000 */
[----:B-1----:R-:W-:Y:S02]  /*59c0*/  @!P5 SEL R119, RZ, 0x1, !P1 ;  /* 0x00000001ff77d807 */ /* 0x002fe40004800000 */
[----:B---3--:R-:W-:-:S07]  /*59d0*/  SEL R114, RZ, 0x1, !P0 ;  /* 0x00000001ff727807 */ /* 0x008fce0004000000 */
.L_x_111:
[----:B------:R-:W-:Y:S01]  /*59e0*/  ISETP.NE.AND P0, PT, R135, RZ, PT ;  /* 0x000000ff8700720c */ /* 0x000fe20003f05270 */
[----:B------:R-:W-:Y:S05]  /*59f0*/  YIELD ;  /* 0x0000000000007946 */ /* 0x000fea0003800000 */
[----:B------:R-:W-:Y:S07]  /*5a00*/  BSSY B1, `(.L_x_95) ;  /* 0x000001a000017945 */ /* 0x000fee0003800000 */
[----:B-1----:R-:W-:Y:S05]  /*5a10*/  @P0 BRA `(.L_x_96) ;  /* 0x0000000000600947 */ /* 0x002fea0003800000 */
[----:B------:R-:W-:Y:S01]  /*5a20*/  ISETP.NE.AND P1, PT, R133, RZ, PT ;  /* 0x000000ff8500720c */ /* 0x000fe20003f25270 */
[----:B------:R-:W-:Y:S01]  /*5a30*/  BSSY B0, `(.L_x_97) ;  /* 0x000000b000007945 */ /* 0x000fe20003800000 */
[----:B------:R-:W-:Y:S11]  /*5a40*/  ISETP.NE.AND P0, PT, R119, RZ, PT ;  /* 0x000000ff7700720c */ /* 0x000ff60003f05270 */
[----:B------:R-:W-:Y:S05]  /*5a50*/  @P1 LEA R5, R117, R128, 0xd ;  /* 0x0000008075051211 */ /* 0x000fea00078e68ff */
[--C-:B------:R-:W-:Y:S02]  /*5a60*/  @P1 IMAD R6, R130, -0x10, R5.reuse ;  /* 0xfffffff082061824 */ /* 0x100fe400078e0205 */
[----:B------:R-:W-:Y:S03]  /*5a70*/  @P1 IMAD R4, R129, -0x10, R5 ;  /* 0xfffffff081041824 */ /* 0x000fe600078e0205 */
[----:B------:R-:W-:Y:S01]  /*5a80*/  @P1 LEA R2, R127, R6, 0x4 ;  /* 0x000000067f021211 */ /* 0x000fe200078e20ff */
[----:B------:R-:W-:Y:S06]  /*5a90*/  @P0 BRA `(.L_x_98) ;  /* 0x0000000000100947 */ /* 0x000fec0003800000 */
[----:B------:R-:W-:Y:S02]  /*5aa0*/  LEA R3, R117, UR41, 0x3 ;  /* 0x0000002975037c11 */ /* 0x000fe4000f8e18ff */
[----:B------:R-:W-:Y:S04]  /*5ab0*/  SHF.L.U32 R0, R120, 0x1f, RZ ;  /* 0x0000001f78007819 */ /* 0x000fe800000006ff */
[----:B------:R-:W1:Y:S02]  /*5ac0*/  SYNCS.PHASECHK.TRANS64.TRYWAIT P0, [R3+URZ+0x60], R0 ;  /* 0x00006000030075a7 */ /* 0x000e6400080011ff */
[----:B-1----:R-:W-:Y:S05]  /*5ad0*/  @!P0 BRA `(.L_x_99) ;  /* 0x0000004c00988947 */ /* 0x002fea0003800000 */
.L_x_98:
[----:B------:R-:W-:Y:S05]  /*5ae0*/  BSYNC B0 ;  /* 0x0000000000007941 */ /* 0x000fea0003800000 */
.L_x_97:
[----:B------:R-:W-:Y:S01]  /*5af0*/  ISETP.NE.AND P0, PT, R133, RZ, PT ;  /* 0x000000ff8500720c */ /* 0x000fe20003f05270 */
[----:B------:R-:W-:Y:S11]  /*5b00*/  VIADD R117, R117, 0x1 ;  /* 0x0000000175757836 */ /* 0x000ff60000000000 */
[----:B------:R-:W-:Y:S01]  /*5b10*/  @!UPT UIADD3 URZ, UPT, UPT, URZ, URZ, URZ ;  /* 0x000000fffffff290 */ /* 0x000fe2000fffe0ff */
[----:B------:R2:W3:Y:S04]  /*5b20*/  @P0 LDS.128 R88, [R5] ;  /* 0x0000000005580984 */ /* 0x0004e80000000c00 */
[----:B------:R2:W4:Y:S04]  /*5b30*/  @P0 LDS.128 R96, [R4+0x20] ;  /* 0x0000200004600984 */ /* 0x0005280000000c00 */
[----:B------:R2:W2:Y:S04]  /*5b40*/  @P0 LDS.128 R92, [R6+0x10] ;  /* 0x00001000065c0984 */ /* 0x0004a80000000c00 */
[----:B------:R2:W2:Y:S01]  /*5b50*/  @P0 LDS.128 R100, [R2+0x10] ;  /* 0x0000100002640984 */ /* 0x0004a20000000c00 */
[C---:B------:R-:W-:Y:S04]  /*5b60*/  ISETP.NE.AND P0, PT, R117.reuse, 0x4, PT ;  /* 0x000000047500780c */ /* 0x040fe80003f05270 */
[----:B-1----:R-:W-:Y:S02]  /*5b70*/  SEL R3, RZ, 0x1, P0 ;  /* 0x00000001ff037807 */ /* 0x002fe40000000000 */
[----:B------:R-:W-:Y:S02]  /*5b80*/  SEL R117, R117, RZ, P0 ;  /* 0x000000ff75757207 */ /* 0x000fe40000000000 */
[----:B------:R-:W-:Y:S02]  /*5b90*/  LOP3.LUT R120, R120, R3, RZ, 0x3c, !PT ;  /* 0x0000000378787212 */ /* 0x000fe400078e3cff */
.L_x_96:
[----:B------:R-:W-:Y:S05]  /*5ba0*/  BSYNC B1 ;  /* 0x0000000000017941 */ /* 0x000fea0003800000 */
.L_x_95:
[C---:B------:R-:W-:Y:S01]  /*5bb0*/  LOP3.LUT P1, RZ, R65.reuse, R114, RZ, 0xfc, !PT ;  /* 0x0000007241ff7212 */ /* 0x040fe2000782fcff */
[----:B------:R-:W-:Y:S01]  /*5bc0*/  IMAD.SHL.U32 R63, R65, 0x20, RZ ;  /* 0x00000020413f7824 */ /* 0x000fe200078e00ff */
[----:B------:R-:W-:Y:S01]  /*5bd0*/  LEA R136, R67, UR41, 0x3 ;  /* 0x0000002943887c11 */ /* 0x000fe2000f8e18ff */
[----:B------:R-:W-:Y:S02]  /*5be0*/  BSSY B0, `(.L_x_100) ;  /* 0x0000009000007945 */ /* 0x000fe40003800000 */
[----:B------:R-:W-:Y:S05]  /*5bf0*/  IMAD.IADD R16, R68, 0x1, R63 ;  /* 0x0000000144107824 */ /* 0x000fea00078e023f */
[----:B------:R-:W-:Y:S04]  /*5c00*/  SHF.R.U32.HI R3, RZ, 0x15, R16 ;  /* 0x00000015ff037819 */ /* 0x000fe80000011610 */
[----:B------:R-:W-:Y:S01]  /*5c10*/  LOP3.LUT P0, RZ, R3, 0x3, R132, 0x48, !PT ;  /* 0x0000000303ff7812 */ /* 0x000fe20007804884 */
[----:B------:R-:W-:Y:S01]  /*5c20*/  @!UPT UIADD3 URZ, UPT, UPT, URZ, URZ, URZ ;  /* 0x000000fffffff290 */ /* 0x000fe2000fffe0ff */
[----:B------:R-:W-:Y:S11]  /*5c30*/  @P1 BRA `(.L_x_101) ;  /* 0x00000000000c1947 */ /* 0x000ff60003800000 */
[----:B------:R-:W-:Y:S04]  /*5c40*/  SHF.L.U32 R3, R126, 0x1f, RZ ;  /* 0x0000001f7e037819 */ /* 0x000fe800000006ff */
[----:B------:R-:W1:Y:S02]  /*5c50*/  SYNCS.PHASECHK.TRANS64.TRYWAIT P1, [R136+URZ+0xd0], R3 ;  /* 0x0000d003880075a7 */ /* 0x000e6400080211ff */
[----:B-1----:R-:W-:Y:S05]  /*5c60*/  @!P1 BRA `(.L_x_102) ;  /* 0x0000004c00489947 */ /* 0x002fea0003800000 */
.L_x_101:
[----:B------:R-:W-:Y:S05]  /*5c70*/  BSYNC B0 ;  /* 0x0000000000007941 */ /* 0x000fea0003800000 */
.L_x_100:
[----:B------:R-:W-:Y:S05]  /*5c80*/  @!P0 BRA `(.L_x_103) ;  /* 0x0000000000408947 */ /* 0x000fea0003800000 */
[----:B------:R-:W1:Y:S01]  /*5c90*/  LDCU.64 UR8, c[0x4][0x70] ;  /* 0x01000e00ff0877ac */ /* 0x000e620008000a00 */
[----:B------:R-:W-:Y:S01]  /*5ca0*/  MOV R3, 0x0 ;  /* 0x0000000000037802 */ /* 0x000fe20000000f00 */
[----:B------:R-:W-:Y:S02]  /*5cb0*/  HFMA2 R12, -RZ, RZ, 0, 5.9604644775390625e-08 ;  /* 0x00000001ff0c7431 */ /* 0x000fe400000001ff */
[----:B------:R-:W-:Y:S02]  /*5cc0*/  IMAD.MOV.U32 R8, RZ, RZ, 0x192 ;  /* 0x00000192ff087424 */ /* 0x000fe400078e00ff */
[----:B------:R-:W-:Y:S01]  /*5cd0*/  IMAD.MOV.U32 R13, RZ, RZ, RZ ;  /* 0x000000ffff0d7224 */ /* 0x000fe200078e00ff */
[----:B------:R-:W5:Y:S01]  /*5ce0*/  LDCU.64 UR6, c[0x4][0x78] ;  /* 0x01000f00ff0677ac */ /* 0x000f620008000a00 */
[----:B--2---:R-:W2:Y:S01]  /*5cf0*/  LDC.64 R2, c[0x4][R3] ;  /* 0x0100000003027b82 */ /* 0x004ea20000000a00 */
[----:B------:R-:W3:Y:S01]  /*5d00*/  LDCU.64 UR4, c[0x4][0x10] ;  /* 0x01000200ff0477ac */ /* 0x000ee20008000a00 */
[----:B-1----:R-:W-:Y:S01]  /*5d10*/  MOV R5, UR9 ;  /* 0x0000000900057c02 */ /* 0x002fe20008000f00 */
[----:B------:R-:W-:Y:S01]  /*5d20*/  IMAD.U32 R4, RZ, RZ, UR8 ;  /* 0x00000008ff047e24 */ /* 0x000fe2000f8e00ff */
[----:B-----5:R-:W-:Y:S01]  /*5d30*/  MOV R7, UR7 ;  /* 0x0000000700077c02 */ /* 0x020fe20008000f00 */
[----:B------:R-:W-:Y:S01]  /*5d40*/  IMAD.U32 R6, RZ, RZ, UR6 ;  /* 0x00000006ff067e24 */ /* 0x000fe2000f8e00ff */
[----:B---3--:R-:W-:Y:S01]  /*5d50*/  MOV R11, UR5 ;  /* 0x00000005000b7c02 */ /* 0x008fe20008000f00 */
[----:B------:R-:W-:Y:S02]  /*5d60*/  IMAD.U32 R10, RZ, RZ, UR4 ;  /* 0x00000004ff0a7e24 */ /* 0x000fe4000f8e00ff */
[----:B------:R-:W-:Y:S07]  /*5d70*/  LEPC R20, `(.L_x_103) ;  /* 0x000000001014794e */ /* 0x000fee0000000000 */
[----:B--2-4-:R-:W-:Y:S05]  /*5d80*/  CALL.ABS.NOINC R2 ;  /* 0x0000000002007343 */ /* 0x014fea0003c00000 */
.L_x_103:
[----:B------:R-:W-:Y:S01]  /*5d90*/  ISETP.NE.AND P3, PT, R65, 0x3, PT ;  /* 0x000000034100780c */ /* 0x000fe20003f65270 */
[----:B------:R-:W-:Y:S05]  /*5da0*/  WARPSYNC.ALL ;  /* 0x0000000000007948 */ /* 0x000fea0003800000 */
[----:B------:R-:W-:Y:S01]  /*5db0*/  R2UR UR4, R16 ;  /* 0x00000000100472ca */ /* 0x000fe200000e0000 */
[--C-:B---3--:R-:W-:Y:S01]  /*5dc0*/  HADD2.F32 R82, -RZ, R88.reuse.H0_H0 ;  /* 0x20000058ff527230 */ /* 0x108fe20000004100 */
[----:B------:R-:W-:Y:S01]  /*5dd0*/  MOV R71, 0x3c09919f ;  /* 0x3c09919f00477802 */ /* 0x000fe20000000f00 */
[----:B------:R-:W-:Y:S01]  /*5de0*/  HADD2.F32 R83, -RZ, R88.H1_H1 ;  /* 0x30000058ff537230 */ /* 0x000fe20000004100 */
[----:B------:R-:W-:Y:S01]  /*5df0*/  MOV R74, 0x3e235519 ;  /* 0x3e235519004a7802 */ /* 0x000fe20000000f00 */
[--C-:B------:R-:W-:Y:S01]  /*5e00*/  HADD2.F32 R84, -RZ, R89.reuse.H0_H0 ;  /* 0x20000059ff547230 */ /* 0x100fe20000004100 */
[----:B------:R-:W-:Y:S01]  /*5e10*/  MOV R72, 0x3f210a14 ;  /* 0x3f210a1400487802 */ /* 0x000fe20000000f00 */
[----:B------:R-:W-:Y:S01]  /*5e20*/  HADD2.F32 R86, -RZ, R89.H1_H1 ;  /* 0x30000059ff567230 */ /* 0x000fe20000004100 */
[----:B------:R-:W-:Y:S01]  /*5e30*/  @!P3 IADD3 R139, PT, PT, R136, 0xf0, RZ ;  /* 0x000000f0888bb810 */ /* 0x000fe20007ffe0ff */
[----:B------:R-:W-:Y:S01]  /*5e40*/  HADD2.F32 R85, -RZ, R90.H0_H0 ;  /* 0x2000005aff557230 */ /* 0x000fe20000004100 */
[----:B------:R-:W-:Y:S01]  /*5e50*/  MOV R136, UR37 ;  /* 0x0000002500887c02 */ /* 0x000fe20008000f00 */
[--C-:B--2---:R-:W-:Y:S02]  /*5e60*/  HADD2.F32 R36, -RZ, R93.reuse.H0_H0 ;  /* 0x2000005dff247230 */ /* 0x104fe40000004100 */
[----:B------:R-:W-:Y:S01]  /*5e70*/  HFMA2 R76, -RZ, RZ, 0.8349609375, 5.424022674560546875e-06 ;  /* 0x3aae005bff4c7431 */ /* 0x000fe200000001ff */
[----:B------:R-:W1:Y:S01]  /*5e80*/  LDTM.x32 R4, tmem[UR4] ;  /* 0x00000004000479ee */ /* 0x000e6200082c0000 */
[----:B------:R-:W-:Y:S02]  /*5e90*/  HADD2.F32 R38, -RZ, R93.H1_H1 ;  /* 0x3000005dff267230 */ /* 0x000fe40000004100 */
[----:B------:R-:W-:Y:S02]  /*5ea0*/  HFMA2 R75, -RZ, RZ, 1.28515625, -179.25 ;  /* 0x3d24d99aff4b7431 */ /* 0x000fe400000001ff */
[--C-:B------:R-:W-:Y:S02]  /*5eb0*/  HADD2.F32 R37, -RZ, R94.reuse.H0_H0 ;  /* 0x2000005eff257230 */ /* 0x100fe40000004100 */
[----:B------:R-:W-:Y:S02]  /*5ec0*/  HFMA2 R73, -RZ, RZ, 1.8525390625, -0.310791015625 ;  /* 0x3f69b4f9ff497431 */ /* 0x000fe400000001ff */
[----:B------:R-:W-:Y:S01]  /*5ed0*/  HADD2.F32 R40, -RZ, R94.H1_H1 ;  /* 0x3000005eff287230 */ /* 0x000fe20000004100 */
[----:B------:R-:W-:Y:S01]  /*5ee0*/  @!P3 NOP ;  /* 0x000000000000b918 */ /* 0x000fe20000000000 */
[----:B------:R-:W-:Y:S01]  /*5ef0*/  HADD2.F32 R39, -RZ, R95.H0_H0 ;  /* 0x2000005fff277230 */ /* 0x000fe20000004100 */
[----:B------:R-:W-:Y:S01]  /*5f00*/  USHF.L.U32 UR8, UR43, 0xd, URZ ;  /* 0x0000000d2b087899 */ /* 0x000fe200080006ff */
[----:B------:R-:W-:Y:S01]  /*5f10*/  BSSY.RECONVERGENT B0, `(.L_x_104) ;  /* 0x00003ad000007945 */ /* 0x000fe20003800200 */
[C---:B-1----:R-:W-:Y:S01]  /*5f20*/  FMUL R0, R69.reuse, R4 ;  /* 0x0000000445007220 */ /* 0x042fe20000400000 */
[C---:B------:R-:W-:Y:S01]  /*5f30*/  FMUL R2, R69.reuse, R5 ;  /* 0x0000000545027220 */ /* 0x040fe20000400000 */
[C---:B------:R-:W-:Y:S01]  /*5f40*/  FMUL R3, R69.reuse, R6 ;  /* 0x0000000645037220 */ /* 0x040fe20000400000 */
[----:B------:R-:W-:Y:S01]  /*5f50*/  FMUL R7, R69, R7 ;  /* 0x0000000745077220 */ /* 0x000fe20000400000 */
[----:B------:R-:W-:Y:S01]  /*5f60*/  FFMA R0, R81, R82, R0 ;  /* 0x0000005251007223 */ /* 0x000fe20000000000 */
[----:B------:R-:W-:Y:S01]  /*5f70*/  FMUL R4, R69, R8 ;  /* 0x0000000845047220 */ /* 0x000fe20000400000 */
[----:B------:R-:W-:Y:S02]  /*5f80*/  HADD2.F32 R82, -RZ, R90.H1_H1 ;  /* 0x3000005aff527230 */ /* 0x000fe40000004100 */
[----:B------:R-:W-:Y:S01]  /*5f90*/  FFMA R2, R81, R83, R2 ;  /* 0x0000005351027223 */ /* 0x000fe20000000002 */
[----:B------:R-:W-:Y:S01]  /*5fa0*/  FMUL R5, R69, R9 ;  /* 0x0000000945057220 */ /* 0x000fe20000400000 */
[C---:B------:R-:W-:Y:S01]  /*5fb0*/  FFMA R3, R81.reuse, R84, R3 ;  /* 0x0000005451037223 */ /* 0x040fe20000000003 */
[C---:B------:R-:W-:Y:S01]  /*5fc0*/  FFMA R7, R81.reuse, R86, R7 ;  /* 0x0000005651077223 */ /* 0x040fe20000000007 */
[--C-:B------:R-:W-:Y:S02]  /*5fd0*/  HADD2.F32 R83, -RZ, R91.reuse.H0_H0 ;  /* 0x2000005bff537230 */ /* 0x100fe40000004100 */
[----:B------:R-:W-:Y:S01]  /*5fe0*/  FFMA R4, R81, R85, R4 ;  /* 0x0000005551047223 */ /* 0x000fe20000000004 */
[----:B------:R-:W-:Y:S01]  /*5ff0*/  FMUL R6, R69, R10 ;  /* 0x0000000a45067220 */ /* 0x000fe20000400000 */
[----:B------:R-:W-:Y:S02]  /*6000*/  HADD2.F32 R84, -RZ, R91.H1_H1 ;  /* 0x3000005bff547230 */ /* 0x000fe40000004100 */
[----:B------:R-:W-:Y:S01]  /*6010*/  FFMA R5, R81, R82, R5 ;  /* 0x0000005251057223 */ /* 0x000fe20000000005 */
[C---:B------:R-:W-:Y:S01]  /*6020*/  FMUL R11, R69.reuse, R11 ;  /* 0x0000000b450b7220 */ /* 0x040fe20000400000 */
[--C-:B------:R-:W-:Y:S02]  /*6030*/  HADD2.F32 R85, -RZ, R92.reuse.H0_H0 ;  /* 0x2000005cff557230 */ /* 0x100fe40000004100 */
[C---:B------:R-:W-:Y:S01]  /*6040*/  FMUL R8, R69.reuse, R12 ;  /* 0x0000000c45087220 */ /* 0x040fe20000400000 */
[----:B------:R-:W-:Y:S02]  /*6050*/  HADD2.F32 R82, -RZ, R92.H1_H1 ;  /* 0x3000005cff527230 */ /* 0x000fe40000004100 */
[----:B------:R-:W-:Y:S01]  /*6060*/  FMUL R9, R69, R13 ;  /* 0x0000000d45097220 */ /* 0x000fe20000400000 */
[----:B------:R-:W-:Y:S01]  /*6070*/  FFMA R6, R81, R83, R6 ;  /* 0x0000005351067223 */ /* 0x000fe20000000006 */
[----:B------:R-:W-:Y:S01]  /*6080*/  FMUL R10, R69, R14 ;  /* 0x0000000e450a7220 */ /* 0x000fe20000400000 */
[C---:B------:R-:W-:Y:S01]  /*6090*/  FFMA R11, R81.reuse, R84, R11 ;  /* 0x00000054510b7223 */ /* 0x040fe2000000000b */
[----:B------:R-:W-:Y:S01]  /*60a0*/  FFMA R8, R81, R85, R8 ;  /* 0x0000005551087223 */ /* 0x000fe20000000008 */
[----:B------:R-:W-:Y:S01]  /*60b0*/  FMUL R15, R69, R15 ;  /* 0x0000000f450f7220 */ /* 0x000fe20000400000 */
[----:B------:R-:W-:Y:S01]  /*60c0*/  FFMA R9, R81, R82, R9 ;  /* 0x0000005251097223 */ /* 0x000fe20000000009 */
[----:B------:R-:W-:Y:S01]  /*60d0*/  MOV R82, 0x38eb4c3a ;  /* 0x38eb4c3a00527802 */ /* 0x000fe20000000f00 */
[----:B------:R-:W-:Y:S01]  /*60e0*/  FMUL R12, R69, R16 ;  /* 0x00000010450c7220 */ /* 0x000fe20000400000 */
[----:B------:R-:W-:Y:S01]  /*60f0*/  FFMA R10, R81, R36, R10 ;  /* 0x00000024510a7223 */ /* 0x000fe2000000000a */
[C---:B------:R-:W-:Y:S01]  /*6100*/  FMUL R13, R69.reuse, R17 ;  /* 0x00000011450d7220 */ /* 0x040fe20000400000 */
[----:B------:R-:W-:Y:S01]  /*6110*/  FMUL R14, R69, R18 ;  /* 0x00000012450e7220 */ /* 0x000fe20000400000 */
[----:B------:R-:W-:Y:S02]  /*6120*/  HADD2.F32 R36, -RZ, R95.H1_H1 ;  /* 0x3000005fff247230 */ /* 0x000fe40000004100 */
[----:B------:R-:W-:Y:S01]  /*6130*/  FFMA R15, R81, R38, R15 ;  /* 0x00000026510f7223 */ /* 0x000fe2000000000f */
[----:B------:R-:W-:Y:S01]  /*6140*/  FMUL R19, R69, R19 ;  /* 0x0000001345137220 */ /* 0x000fe20000400000 */
[C---:B------:R-:W-:Y:S01]  /*6150*/  FFMA R12, R81.reuse, R37, R12 ;  /* 0x00000025510c7223 */ /* 0x040fe2000000000c */
[C---:B------:R-:W-:Y:S01]  /*6160*/  FFMA R13, R81.reuse, R40, R13 ;  /* 0x00000028510d7223 */ /* 0x040fe2000000000d */
[--C-:B----4-:R-:W-:Y:S02]  /*6170*/  HADD2.F32 R37, -RZ, R96.reuse.H0_H0 ;  /* 0x20000060ff257230 */ /* 0x110fe40000004100 */
        /* <DEDUP_REMOVED lines=9> */
[C---:B------:R-:W-:Y:S01]  /*6210*/  FFMA R16, R81.reuse, R37, R16 ;  /* 0x0000002551107223 */ /* 0x040fe20000000010 */
[C---:B------:R-:W-:Y:S01]  /*6220*/  FFMA R17, R81.reuse, R38, R17 ;  /* 0x0000002651117223 */ /* 0x040fe20000000011 */
[--C-:B------:R-:W-:Y:S02]  /*6230*/  HADD2.F32 R37, -RZ, R98.reuse.H0_H0 ;  /* 0x20000062ff257230 */ /* 0x100fe40000004100 */
[----:B------:R-:W-:Y:S01]  /*6240*/  FFMA R18, R81, R39, R18 ;  /* 0x0000002751127223 */ /* 0x000fe20000000012 */
[----:B------:R-:W-:Y:S01]  /*6250*/  FMUL R20, R69, R24 ;  /* 0x0000001845147220 */ /* 0x000fe20000400000 */
[----:B------:R-:W-:Y:S01]  /*6260*/  FFMA R23, R81, R36, R23 ;  /* 0x0000002451177223 */ /* 0x000fe20000000017 */
[----:B------:R-:W-:Y:S02]  /*6270*/  HADD2.F32 R36, -RZ, R98.H1_H1 ;  /* 0x30000062ff247230 */ /* 0x000fe40000004100 */
[----:B------:R-:W-:Y:S01]  /*6280*/  FMUL R21, R69, R25 ;  /* 0x0000001945157220 */ /* 0x000fe20000400000 */
[--C-:B------:R-:W-:Y:S02]  /*6290*/  HADD2.F32 R39, -RZ, R99.reuse.H0_H0 ;  /* 0x20000063ff277230 */ /* 0x100fe40000004100 */
[----:B------:R-:W-:Y:S01]  /*62a0*/  FFMA R20, R81, R37, R20 ;  /* 0x0000002551147223 */ /* 0x000fe20000000014 */
[C---:B------:R-:W-:Y:S01]  /*62b0*/  FMUL R22, R69.reuse, R26 ;  /* 0x0000001a45167220 */ /* 0x040fe20000400000 */
[----:B------:R-:W-:Y:S02]  /*62c0*/  HADD2.F32 R38, -RZ, R99.H1_H1 ;  /* 0x30000063ff267230 */ /* 0x000fe40000004100 */
[C---:B------:R-:W-:Y:S01]  /*62d0*/  FMUL R27, R69.reuse, R27 ;  /* 0x0000001b451b7220 */ /* 0x040fe20000400000 */
[--C-:B------:R-:W-:Y:S02]  /*62e0*/  HADD2.F32 R37, -RZ, R100.reuse.H0_H0 ;  /* 0x20000064ff257230 */ /* 0x100fe40000004100 */
[----:B------:R-:W-:Y:S01]  /*62f0*/  FMUL R24, R69, R28 ;  /* 0x0000001c45187220 */ /* 0x000fe20000400000 */
[C---:B------:R-:W-:Y:S01]  /*6300*/  FFMA R21, R81.reuse, R36, R21 ;  /* 0x0000002451157223 */ /* 0x040fe20000000015 */
[C---:B------:R-:W-:Y:S01]  /*6310*/  FFMA R22, R81.reuse, R39, R22 ;  /* 0x0000002751167223 */ /* 0x040fe20000000016 */
[----:B------:R-:W-:Y:S02]  /*6320*/  HADD2.F32 R36, -RZ, R100.H1_H1 ;  /* 0x30000064ff247230 */ /* 0x000fe40000004100 */
[----:B------:R-:W-:Y:S01]  /*6330*/  FFMA R27, R81, R38, R27 ;  /* 0x00000026511b7223 */ /* 0x000fe2000000001b */
[----:B------:R-:W-:Y:S01]  /*6340*/  FMUL R25, R69, R29 ;  /* 0x0000001d45197220 */ /* 0x000fe20000400000 */
[----:B------:R-:W-:Y:S01]  /*6350*/  FFMA R24, R81, R37, R24 ;  /* 0x0000002551187223 */ /* 0x000fe20000000018 */
[--C-:B------:R-:W-:Y:S02]  /*6360*/  HADD2.F32 R37, -RZ, R101.reuse.H0_H0 ;  /* 0x20000065ff257230 */ /* 0x100fe40000004100 */
[----:B------:R-:W-:Y:S01]  /*6370*/  FMUL R26, R69, R30 ;  /* 0x0000001e451a7220 */ /* 0x000fe20000400000 */
[----:B------:R-:W-:Y:S02]  /*6380*/  HADD2.F32 R38, -RZ, R101.H1_H1 ;  /* 0x30000065ff267230 */ /* 0x000fe40000004100 */
[----:B------:R-:W-:Y:S01]  /*6390*/  FFMA R25, R81, R36, R25 ;  /* 0x0000002451197223 */ /* 0x000fe20000000019 */
[C---:B------:R-:W-:Y:S01]  /*63a0*/  FMUL R31, R69.reuse, R31 ;  /* 0x0000001f451f7220 */ /* 0x040fe20000400000 */
[--C-:B------:R-:W-:Y:S02]  /*63b0*/  HADD2.F32 R39, -RZ, R102.reuse.H0_H0 ;  /* 0x20000066ff277230 */ /* 0x100fe40000004100 */
[----:B------:R-:W-:Y:S01]  /*63c0*/  FMUL R40, R0, 0.70710676908493041992 ;  /* 0x3f3504f300287820 */ /* 0x000fe20000400000 */
[----:B------:R-:W-:Y:S02]  /*63d0*/  HADD2.F32 R36, -RZ, R102.H1_H1 ;  /* 0x30000066ff247230 */ /* 0x000fe40000004100 */
[C---:B------:R-:W-:Y:S01]  /*63e0*/  FMUL R28, R69.reuse, R32 ;  /* 0x00000020451c7220 */ /* 0x040fe20000400000 */
[----:B------:R-:W-:Y:S01]  /*63f0*/  FMUL R29, R69, R33 ;  /* 0x00000021451d7220 */ /* 0x000fe20000400000 */
[C---:B------:R-:W-:Y:S01]  /*6400*/  FFMA R26, R81.reuse, R37, R26 ;  /* 0x00000025511a7223 */ /* 0x040fe2000000001a */
[C---:B------:R-:W-:Y:S01]  /*6410*/  FSETP.GE.AND P1, PT, |R40|.reuse, 1.0029599666595458984, PT ;  /* 0x3f8060fe2800780b */ /* 0x040fe20003f26200 */
[C---:B------:R-:W-:Y:S01]  /*6420*/  FFMA R31, R81.reuse, R38, R31 ;  /* 0x00000026511f7223 */ /* 0x040fe2000000001f */
[----:B------:R-:W-:Y:S01]  /*6430*/  FMUL R33, R40, R40 ;  /* 0x0000002828217220 */ /* 0x000fe20000400000 */
[C---:B------:R-:W-:Y:S01]  /*6440*/  FFMA R28, R81.reuse, R39, R28 ;  /* 0x00000027511c7223 */ /* 0x040fe2000000001c */
[----:B------:R-:W-:Y:S01]  /*6450*/  FSEL R37, R82, 8.4834944573231041431e-05, P1 ;  /* 0x38b1e96a52257808 */ /* 0x000fe20000800000 */
[----:B------:R-:W-:Y:S01]  /*6460*/  FFMA R29, R81, R36, R29 ;  /* 0x00000024511d7223 */ /* 0x000fe2000000001d */
[----:B------:R-:W-:Y:S01]  /*6470*/  FSEL R32, -R76, -0.00082130916416645050049, P1 ;  /* 0xba574d204c207808 */ /* 0x000fe20000800100 */
[--C-:B------:R-:W-:Y:S01]  /*6480*/  HADD2.F32 R36, -RZ, R103.reuse.H0_H0 ;  /* 0x20000067ff247230 */ /* 0x100fe20000004100 */
[----:B------:R-:W-:Y:S01]  /*6490*/  FSEL R41, |R40|, R33, P1 ;  /* 0x0000002128297208 */ /* 0x000fe20000800200 */
[----:B------:R-:W-:Y:S01]  /*64a0*/  FMUL R30, R69, R34 ;  /* 0x00000022451e7220 */ /* 0x000fe20000400000 */
[----:B------:R-:W-:Y:S01]  /*64b0*/  FSEL R33, R71, 0.0052134888246655464172, P1 ;  /* 0x3baad5ea47217808 */ /* 0x000fe20000800000 */
[----:B------:R-:W-:Y:S01]  /*64c0*/  HADD2.F32 R38, -RZ, R103.H1_H1 ;  /* 0x30000067ff267230 */ /* 0x000fe20000004100 */
[----:B------:R-:W-:Y:S01]  /*64d0*/  FSEL R34, -R75, -0.026868773624300956726, P1 ;  /* 0xbcdc1be74b227808 */ /* 0x000fe20000800100 */
[----:B------:R-:W-:Y:S01]  /*64e0*/  FMUL R35, R69, R35 ;  /* 0x0000002345237220 */ /* 0x000fe20000400000 */
[----:B------:R-:W-:Y:S01]  /*64f0*/  FFMA R30, R81, R36, R30 ;  /* 0x00000024511e7223 */ /* 0x000fe2000000001e */
[----:B------:R-:W-:Y:S01]  /*6500*/  FMUL R39, R2, 0.70710676908493041992 ;  /* 0x3f3504f302277820 */ /* 0x000fe20000400000 */
[----:B------:R-:W-:Y:S01]  /*6510*/  FMUL R79, R25, 0.70710676908493041992 ;  /* 0x3f3504f3194f7820 */ /* 0x000fe20000400000 */
[----:B------:R-:W-:Y:S01]  /*6520*/  FFMA R35, R81, R38, R35 ;  /* 0x0000002651237223 */ /* 0x000fe20000000023 */
[-C--:B------:R-:W-:Y:S01]  /*6530*/  FFMA R32, R37, R41.reuse, R32 ;  /* 0x0000002925207223 */ /* 0x080fe20000000020 */
[----:B------:R-:W-:Y:S02]  /*6540*/  FSEL R37, R74, 0.11284004896879196167, P1 ;  /* 0x3de718af4a257808 */ /* 0x000fe40000800000 */
[----:B------:R-:W-:Y:S01]  /*6550*/  FSETP.GE.AND P0, PT, |R39|, 1.0029599666595458984, PT ;  /* 0x3f8060fe2700780b */ /* 0x000fe20003f06200 */
[-C--:B------:R-:W-:Y:S01]  /*6560*/  FFMA R33, R32, R41.reuse, R33 ;  /* 0x0000002920217223 */ /* 0x080fe20000000021 */
[----:B------:R-:W-:Y:S02]  /*6570*/  FSEL R32, R73, -0.37612664699554443359, P1 ;  /* 0xbec093ac49207808 */ /* 0x000fe40000800000 */
[----:B------:R-:W-:Y:S01]  /*6580*/  FSEL R36, -R75, -0.026868773624300956726, P0 ;  /* 0xbcdc1be74b247808 */ /* 0x000fe20000000100 */
[-C--:B------:R-:W-:Y:S01]  /*6590*/  FFMA R34, R33, R41.reuse, R34 ;  /* 0x0000002921227223 */ /* 0x080fe20000000022 */
[----:B------:R-:W-:Y:S03]  /*65a0*/  FSEL R33, R72, 0.12837915122509002686, P1 ;  /* 0x3e0375d348217808 */ /* 0x000fe60000800000 */
[----:B------:R-:W-:Y:S01]  /*65b0*/  FFMA R37, R34, R41, R37 ;  /* 0x0000002922257223 */ /* 0x000fe20000000025 */
[----:B------:R-:W-:Y:S03]  /*65c0*/  FMUL R34, R39, R39 ;  /* 0x0000002727227220 */ /* 0x000fe60000400000 */
[-C--:B------:R-:W-:Y:S01]  /*65d0*/  FFMA R32, R37, R41.reuse, R32 ;  /* 0x0000002925207223 */ /* 0x080fe20000000020 */
[----:B------:R-:W-:Y:S02]  /*65e0*/  FSEL R37, R82, 8.4834944573231041431e-05, P0 ;  /* 0x38b1e96a52257808 */ /* 0x000fe40000000000 */
[----:B------:R-:W-:Y:S01]  /*65f0*/  FSEL R38, |R39|, R34, P0 ;  /* 0x0000002227267208 */ /* 0x000fe20000000200 */
[----:B------:R-:W-:Y:S01]  /*6600*/  FFMA R33, R32, R41, R33 ;  /* 0x0000002920217223 */ /* 0x000fe20000000021 */
[----:B------:R-:W-:Y:S01]  /*6610*/  FSEL R34, -R41, R40, P1 ;  /* 0x0000002829227208 */ /* 0x000fe20000800100 */
[----:B------:R-:W-:Y:S01]  /*6620*/  FMUL R41, R3, 0.70710676908493041992 ;  /* 0x3f3504f303297820 */ /* 0x000fe20000400000 */
[----:B------:R-:W-:Y:S03]  /*6630*/  FSEL R32, -R76, -0.00082130916416645050049, P0 ;  /* 0xba574d204c207808 */ /* 0x000fe60000000100 */
[----:B------:R-:W-:Y:S01]  /*6640*/  FFMA R34, R33, R34, R34 ;  /* 0x0000002221227223 */ /* 0x000fe20000000022 */
[----:B------:R-:W-:Y:S01]  /*6650*/  FSEL R33, R71, 0.0052134888246655464172, P0 ;  /* 0x3baad5ea47217808 */ /* 0x000fe20000000000 */
[-C--:B------:R-:W-:Y:S01]  /*6660*/  FFMA R32, R37, R38.reuse, R32 ;  /* 0x0000002625207223 */ /* 0x080fe20000000020 */
[----:B------:R-:W-:Y:S01]  /*6670*/  FSEL R37, R74, 0.11284004896879196167, P0 ;  /* 0x3de718af4a257808 */ /* 0x000fe20000000000 */
[----:B------:R-:W1:Y:S01]  /*6680*/  @P1 MUFU.EX2 R43, R34 ;  /* 0x00000022002b1308 */ /* 0x000e620000000800 */
[----:B------:R-:W-:Y:S01]  /*6690*/  FSETP.GE.AND P2, PT, |R41|, 1.0029599666595458984, PT ;  /* 0x3f8060fe2900780b */ /* 0x000fe20003f46200 */
[-C--:B------:R-:W-:Y:S01]  /*66a0*/  FFMA R33, R32, R38.reuse, R33 ;  /* 0x0000002620217223 */ /* 0x080fe20000000021 */
[----:B------:R-:W-:Y:S03]  /*66b0*/  FSEL R32, R73, -0.37612664699554443359, P0 ;  /* 0xbec093ac49207808 */ /* 0x000fe60000000000 */
[-C--:B------:R-:W-:Y:S01]  /*66c0*/  FFMA R36, R33, R38.reuse, R36 ;  /* 0x0000002621247223 */ /* 0x080fe20000000024 */
[----:B------:R-:W-:Y:S03]  /*66d0*/  FSEL R33, R72, 0.12837915122509002686, P0 ;  /* 0x3e0375d348217808 */ /* 0x000fe60000000000 */
[-C--:B------:R-:W-:Y:S01]  /*66e0*/  FFMA R37, R36, R38.reuse, R37 ;  /* 0x0000002624257223 */ /* 0x080fe20000000025 */
[----:B------:R-:W-:Y:S03]  /*66f0*/  FMUL R36, R41, R41 ;  /* 0x0000002929247220 */ /* 0x000fe60000400000 */
[----:B------:R-:W-:Y:S01]  /*6700*/  FFMA R32, R37, R38, R32 ;  /* 0x0000002625207223 */ /* 0x000fe20000000020 */
[----:B------:R-:W-:Y:S02]  /*6710*/  FSEL R37, R82, 8.4834944573231041431e-05, P2 ;  /* 0x38b1e96a52257808 */ /* 0x000fe40001000000 */
[----:B------:R-:W-:Y:S01]  /*6720*/  FSEL R42, |R41|, R36, P2 ;  /* 0x00000024292a7208 */ /* 0x000fe20001000200 */
[----:B------:R-:W-:Y:S01]  /*6730*/  FFMA R33, R32, R38, R33 ;  /* 0x0000002620217223 */ /* 0x000fe20000000021 */
[----:B------:R-:W-:Y:S01]  /*6740*/  FSEL R32, -R38, R39, P0 ;  /* 0x0000002726207208 */ /* 0x000fe20000000100 */
[----:B-1----:R-:W-:Y:S01]  /*6750*/  @P1 FADD R45, -R43, 1 ;  /* 0x3f8000002b2d1421 */ /* 0x002fe20000000100 */
[----:B------:R-:W-:Y:S01]  /*6760*/  FSEL R36, -R76, -0.00082130916416645050049, P2 ;  /* 0xba574d204c247808 */ /* 0x000fe20001000100 */
[----:B------:R-:W-:Y:S01]  /*6770*/  FMUL R43, R7, 0.70710676908493041992 ;  /* 0x3f3504f3072b7820 */ /* 0x000fe20000400000 */
[----:B------:R-:W-:Y:S01]  /*6780*/  FSEL R38, -R75, -0.026868773624300956726, P2 ;  /* 0xbcdc1be74b267808 */ /* 0x000fe20001000100 */
[----:B------:R-:W-:Y:S01]  /*6790*/  FFMA R32, R33, R32, R32 ;  /* 0x0000002021207223 */ /* 0x000fe20000000020 */
[----:B------:R-:W-:Y:S01]  /*67a0*/  FSEL R33, R71, 0.0052134888246655464172, P2 ;  /* 0x3baad5ea47217808 */ /* 0x000fe20001000000 */
[-C--:B------:R-:W-:Y:S01]  /*67b0*/  FFMA R36, R37, R42.reuse, R36 ;  /* 0x0000002a25247223 */ /* 0x080fe20000000024 */
[----:B------:R-:W-:Y:S02]  /*67c0*/  FSEL R37, R74, 0.11284004896879196167, P2 ;  /* 0x3de718af4a257808 */ /* 0x000fe40001000000 */
[----:B------:R-:W-:Y:S01]  /*67d0*/  @P1 LOP3.LUT R34, R45, 0x80000000, R40, 0xb8, !PT ;  /* 0x800000002d221812 */ /* 0x000fe200078eb828 */
[-C--:B------:R-:W-:Y:S01]  /*67e0*/  FFMA R33, R36, R42.reuse, R33 ;  /* 0x0000002a24217223 */ /* 0x080fe20000000021 */
[----:B------:R-:W-:Y:S02]  /*67f0*/  FSEL R36, R73, -0.37612664699554443359, P2 ;  /* 0xbec093ac49247808 */ /* 0x000fe40001000000 */
[----:B------:R-:W-:Y:S01]  /*6800*/  FSETP.GE.AND P1, PT, |R43|, 1.0029599666595458984, PT ;  /* 0x3f8060fe2b00780b */ /* 0x000fe20003f26200 */
[-C--:B------:R-:W-:Y:S01]  /*6810*/  FFMA R38, R33, R42.reuse, R38 ;  /* 0x0000002a21267223 */ /* 0x080fe20000000026 */
[----:B------:R-:W-:Y:S01]  /*6820*/  FSEL R33, R72, 0.12837915122509002686, P2 ;  /* 0x3e0375d348217808 */ /* 0x000fe20001000000 */
[----:B------:R-:W-:Y:S01]  /*6830*/  FADD R140, R34, 1 ;  /* 0x3f800000228c7421 */ /* 0x000fe20000000000 */
[----:B------:R-:W-:Y:S01]  /*6840*/  FSEL R40, R82, 8.4834944573231041431e-05, P1 ;  /* 0x38b1e96a52287808 */ /* 0x000fe20000800000 */
[-C--:B------:R-:W-:Y:S01]  /*6850*/  FFMA R37, R38, R42.reuse, R37 ;  /* 0x0000002a26257223 */ /* 0x080fe20000000025 */
[----:B------:R-:W-:Y:S03]  /*6860*/  FMUL R38, R43, R43 ;  /* 0x0000002b2b267220 */ /* 0x000fe60000400000 */
[----:B------:R-:W-:Y:S01]  /*6870*/  FFMA R36, R37, R42, R36 ;  /* 0x0000002a25247223 */ /* 0x000fe20000000024 */
[----:B------:R-:W-:Y:S02]  /*6880*/  FSEL R37, -R76, -0.00082130916416645050049, P1 ;  /* 0xba574d204c257808 */ /* 0x000fe40000800100 */
[----:B------:R-:W-:Y:S01]  /*6890*/  FSEL R44, |R43|, R38, P1 ;  /* 0x000000262b2c7208 */ /* 0x000fe20000800200 */
[----:B------:R-:W-:Y:S01]  /*68a0*/  FFMA R33, R36, R42, R33 ;  /* 0x0000002a24217223 */ /* 0x000fe20000000021 */
[----:B------:R-:W-:Y:S02]  /*68b0*/  FSEL R36, -R42, R41, P2 ;  /* 0x000000292a247208 */ /* 0x000fe40001000100 */
[----:B------:R-:W-:Y:S01]  /*68c0*/  FSEL R38, R71, 0.0052134888246655464172, P1 ;  /* 0x3baad5ea47267808 */ /* 0x000fe20000800000 */
[----:B------:R-:W1:Y:S02]  /*68d0*/  @P0 MUFU.EX2 R42, R32 ;  /* 0x00000020002a0308 */ /* 0x000e640000000800 */
[----:B------:R-:W-:Y:S01]  /*68e0*/  FFMA R36, R33, R36, R36 ;  /* 0x0000002421247223 */ /* 0x000fe20000000024 */
[----:B------:R-:W-:Y:S01]  /*68f0*/  FSEL R33, -R75, -0.026868773624300956726, P1 ;  /* 0xbcdc1be74b217808 */ /* 0x000fe20000800100 */
[-C--:B------:R-:W-:Y:S01]  /*6900*/  FFMA R37, R40, R44.reuse, R37 ;  /* 0x0000002c28257223 */ /* 0x080fe20000000025 */
[----:B------:R-:W-:Y:S03]  /*6910*/  FSEL R40, R74, 0.11284004896879196167, P1 ;  /* 0x3de718af4a287808 */ /* 0x000fe60000800000 */
[-C--:B------:R-:W-:Y:S04]  /*6920*/  FFMA R38, R37, R44.reuse, R38 ;  /* 0x0000002c25267223 */ /* 0x080fe80000000026 */
[-C--:B------:R-:W-:Y:S01]  /*6930*/  FFMA R33, R38, R44.reuse, R33 ;  /* 0x0000002c26217223 */ /* 0x080fe20000000021 */
[----:B------:R-:W-:Y:S03]  /*6940*/  FSEL R38, R72, 0.12837915122509002686, P1 ;  /* 0x3e0375d348267808 */ /* 0x000fe60000800000 */
[-C--:B------:R-:W-:Y:S01]  /*6950*/  FFMA R40, R33, R44.reuse, R40 ;  /* 0x0000002c21287223 */ /* 0x080fe20000000028 */
[----:B------:R-:W-:Y:S01]  /*6960*/  FSEL R33, R73, -0.37612664699554443359, P1 ;  /* 0xbec093ac49217808 */ /* 0x000fe20000800000 */
[----:B-1----:R-:W-:Y:S01]  /*6970*/  @P0 FADD R46, -R42, 1 ;  /* 0x3f8000002a2e0421 */ /* 0x002fe20000000100 */
[----:B------:R-:W-:Y:S03]  /*6980*/  FMUL R42, R4, 0.70710676908493041992 ;  /* 0x3f3504f3042a7820 */ /* 0x000fe60000400000 */
[----:B------:R-:W-:Y:S01]  /*6990*/  FFMA R33, R40, R44, R33 ;  /* 0x0000002c28217223 */ /* 0x000fe20000000021 */
[----:B------:R-:W-:Y:S01]  /*69a0*/  @P0 LOP3.LUT R32, R46, 0x80000000, R39, 0xb8, !PT ;  /* 0x800000002e200812 */ /* 0x000fe200078eb827 */
[C---:B------:R-:W-:Y:S01]  /*69b0*/  FMUL R37, R42.reuse, R42 ;  /* 0x0000002a2a257220 */ /* 0x040fe20000400000 */
[----:B------:R-:W-:Y:S01]  /*69c0*/  FSETP.GE.AND P0, PT, |R42|, 1.0029599666595458984, PT ;  /* 0x3f8060fe2a00780b */ /* 0x000fe20003f06200 */
[----:B------:R-:W-:Y:S01]  /*69d0*/  FFMA R38, R33, R44, R38 ;  /* 0x0000002c21267223 */ /* 0x000fe20000000026 */
[----:B------:R-:W-:Y:S01]  /*69e0*/  FSEL R33, -R44, R43, P1 ;  /* 0x0000002b2c217208 */ /* 0x000fe20000800100 */
[----:B------:R-:W-:Y:S01]  /*69f0*/  FADD R141, R32, 1 ;  /* 0x3f800000208d7421 */ /* 0x000fe20000000000 */
[----:B------:R-:W-:Y:S01]  /*6a00*/  FSEL R45, |R42|, R37, P0 ;  /* 0x000000252a2d7208 */ /* 0x000fe20000000200 */
[----:B------:R-:W1:Y:S01]  /*6a10*/  @P2 MUFU.EX2 R44, R36 ;  /* 0x00000024002c2308 */ /* 0x000e620000000800 */
[----:B------:R-:W-:Y:S01]  /*6a20*/  FSEL R40, R82, 8.4834944573231041431e-05, P0 ;  /* 0x38b1e96a52287808 */ /* 0x000fe20000000000 */
[----:B------:R-:W-:Y:S01]  /*6a30*/  FFMA R33, R38, R33, R33 ;  /* 0x0000002126217223 */ /* 0x000fe20000000021 */
[----:B------:R-:W-:Y:S02]  /*6a40*/  FSEL R37, -R76, -0.00082130916416645050049, P0 ;  /* 0xba574d204c257808 */ /* 0x000fe40000000100 */
[----:B------:R-:W-:Y:S02]  /*6a50*/  FSEL R38, R71, 0.0052134888246655464172, P0 ;  /* 0x3baad5ea47267808 */ /* 0x000fe40000000000 */
[----:B------:R-:W-:Y:S01]  /*6a60*/  FSEL R39, -R75, -0.026868773624300956726, P0 ;  /* 0xbcdc1be74b277808 */ /* 0x000fe20000000100 */
[-C--:B------:R-:W-:Y:S01]  /*6a70*/  FFMA R37, R40, R45.reuse, R37 ;  /* 0x0000002d28257223 */ /* 0x080fe20000000025 */
[----:B------:R-:W-:Y:S01]  /*6a80*/  FSEL R40, R74, 0.11284004896879196167, P0 ;  /* 0x3de718af4a287808 */ /* 0x000fe20000000000 */
[----:B------:R-:W2:Y:S02]  /*6a90*/  @P1 MUFU.EX2 R46, R33 ;  /* 0x00000021002e1308 */ /* 0x000ea40000000800 */
[-C--:B------:R-:W-:Y:S01]  /*6aa0*/  FFMA R38, R37, R45.reuse, R38 ;  /* 0x0000002d25267223 */ /* 0x080fe20000000026 */
[----:B------:R-:W-:Y:S03]  /*6ab0*/  FSEL R37, R73, -0.37612664699554443359, P0 ;  /* 0xbec093ac49257808 */ /* 0x000fe60000000000 */
[-C--:B------:R-:W-:Y:S01]  /*6ac0*/  FFMA R39, R38, R45.reuse, R39 ;  /* 0x0000002d26277223 */ /* 0x080fe20000000027 */
[----:B-1----:R-:W-:Y:S01]  /*6ad0*/  @P2 FADD R38, -R44, 1 ;  /* 0x3f8000002c262421 */ /* 0x002fe20000000100 */
[----:B------:R-:W-:Y:S02]  /*6ae0*/  FMUL R44, R5, 0.70710676908493041992 ;  /* 0x3f3504f3052c7820 */ /* 0x000fe40000400000 */
[-C--:B------:R-:W-:Y:S02]  /*6af0*/  FFMA R40, R39, R45.reuse, R40 ;  /* 0x0000002d27287223 */ /* 0x080fe40000000028 */
[----:B------:R-:W-:Y:S01]  /*6b00*/  @P2 LOP3.LUT R36, R38, 0x80000000, R41, 0xb8, !PT ;  /* 0x8000000026242812 */ /* 0x000fe200078eb829 */
[----:B------:R-:W-:Y:S01]  /*6b10*/  FMUL R39, R44, R44 ;  /* 0x0000002c2c277220 */ /* 0x000fe20000400000 */
[----:B------:R-:W-:Y:S01]  /*6b20*/  FSEL R38, R72, 0.12837915122509002686, P0 ;  /* 0x3e0375d348267808 */ /* 0x000fe20000000000 */
[-C--:B------:R-:W-:Y:S01]  /*6b30*/  FFMA R37, R40, R45.reuse, R37 ;  /* 0x0000002d28257223 */ /* 0x080fe20000000025 */
[----:B------:R-:W-:Y:S01]  /*6b40*/  FSETP.GE.AND P2, PT, |R44|, 1.0029599666595458984, PT ;  /* 0x3f8060fe2c00780b */ /* 0x000fe20003f46200 */
[----:B--2---:R-:W-:Y:S01]  /*6b50*/  @P1 FADD R48, -R46, 1 ;  /* 0x3f8000002e301421 */ /* 0x004fe20000000100 */
[----:B------:R-:W-:Y:S01]  /*6b60*/  FMUL R46, R6, 0.70710676908493041992 ;  /* 0x3f3504f3062e7820 */ /* 0x000fe20000400000 */
[----:B------:R-:W-:Y:S01]  /*6b70*/  FFMA R38, R37, R45, R38 ;  /* 0x0000002d25267223 */ /* 0x000fe20000000026 */
[----:B------:R-:W-:Y:S02]  /*6b80*/  FSEL R37, -R45, R42, P0 ;  /* 0x0000002a2d257208 */ /* 0x000fe40000000100 */
[----:B------:R-:W-:Y:S02]  /*6b90*/  FSEL R45, |R44|, R39, P2 ;  /* 0x000000272c2d7208 */ /* 0x000fe40001000200 */
[----:B------:R-:W-:Y:S01]  /*6ba0*/  FSEL R40, R82, 8.4834944573231041431e-05, P2 ;  /* 0x38b1e96a52287808 */ /* 0x000fe20001000000 */
[----:B------:R-:W-:Y:S01]  /*6bb0*/  FFMA R37, R38, R37, R37 ;  /* 0x0000002526257223 */ /* 0x000fe20000000025 */
[----:B------:R-:W-:Y:S02]  /*6bc0*/  FSEL R39, -R76, -0.00082130916416645050049, P2 ;  /* 0xba574d204c277808 */ /* 0x000fe40001000100 */
[----:B------:R-:W-:Y:S02]  /*6bd0*/  FSEL R38, R71, 0.0052134888246655464172, P2 ;  /* 0x3baad5ea47267808 */ /* 0x000fe40001000000 */
[----:B------:R-:W-:Y:S01]  /*6be0*/  FSEL R41, -R75, -0.026868773624300956726, P2 ;  /* 0xbcdc1be74b297808 */ /* 0x000fe20001000100 */
[-C--:B------:R-:W-:Y:S01]  /*6bf0*/  FFMA R39, R40, R45.reuse, R39 ;  /* 0x0000002d28277223 */ /* 0x080fe20000000027 */
[----:B------:R-:W-:Y:S02]  /*6c00*/  FSEL R40, R74, 0.11284004896879196167, P2 ;  /* 0x3de718af4a287808 */ /* 0x000fe40001000000 */
[----:B------:R-:W-:Y:S01]  /*6c10*/  @P1 LOP3.LUT R33, R48, 0x80000000, R43, 0xb8, !PT ;  /* 0x8000000030211812 */ /* 0x000fe200078eb82b */
[-C--:B------:R-:W-:Y:S01]  /*6c20*/  FFMA R38, R39, R45.reuse, R38 ;  /* 0x0000002d27267223 */ /* 0x080fe20000000026 */
[----:B------:R-:W-:Y:S02]  /*6c30*/  FSEL R39, R73, -0.37612664699554443359, P2 ;  /* 0xbec093ac49277808 */ /* 0x000fe40001000000 */
[----:B------:R-:W-:Y:S01]  /*6c40*/  FSETP.GE.AND P1, PT, |R46|, 1.0029599666595458984, PT ;  /* 0x3f8060fe2e00780b */ /* 0x000fe20003f26200 */
[-C--:B------:R-:W-:Y:S01]  /*6c50*/  FFMA R41, R38, R45.reuse, R41 ;  /* 0x0000002d26297223 */ /* 0x080fe20000000029 */
[----:B------:R-:W-:Y:S02]  /*6c60*/  FSEL R38, R72, 0.12837915122509002686, P2 ;  /* 0x3e0375d348267808 */ /* 0x000fe40001000000 */
        /* <DEDUP_REMOVED lines=14> */
[-C--:B------:R-:W-:Y:S01]  /*6d50*/  FFMA R41, R40, R47.reuse, R41 ;  /* 0x0000002f28297223 */ /* 0x080fe20000000029 */
[----:B------:R-:W-:Y:S03]  /*6d60*/  FSEL R40, R73, -0.37612664699554443359, P1 ;  /* 0xbec093ac49287808 */ /* 0x000fe60000800000 */
[-C--:B------:R-:W-:Y:S04]  /*6d70*/  FFMA R38, R41, R47.reuse, R38 ;  /* 0x0000002f29267223 */ /* 0x080fe80000000026 */
[-C--:B------:R-:W-:Y:S01]  /*6d80*/  FFMA R43, R38, R47.reuse, R43 ;  /* 0x0000002f262b7223 */ /* 0x080fe2000000002b */
[----:B------:R-:W-:Y:S01]  /*6d90*/  FSEL R38, -R47, R46, P1 ;  /* 0x0000002e2f267208 */ /* 0x000fe20000800100 */
[----:B-1----:R-:W-:Y:S01]  /*6da0*/  @P0 FADD R41, -R45, 1 ;  /* 0x3f8000002d290421 */ /* 0x002fe20000000100 */
[----:B------:R-:W-:Y:S01]  /*6db0*/  FMUL R45, R11, 0.70710676908493041992 ;  /* 0x3f3504f30b2d7820 */ /* 0x000fe20000400000 */
[----:B------:R-:W-:Y:S03]  /*6dc0*/  FFMA R40, R43, R47, R40 ;  /* 0x0000002f2b287223 */ /* 0x000fe60000000028 */
[----:B------:R-:W-:Y:S01]  /*6dd0*/  @P0 LOP3.LUT R37, R41, 0x80000000, R42, 0xb8, !PT ;  /* 0x8000000029250812 */ /* 0x000fe200078eb82a */
[C---:B------:R-:W-:Y:S01]  /*6de0*/  FMUL R42, R45.reuse, R45 ;  /* 0x0000002d2d2a7220 */ /* 0x040fe20000400000 */
[----:B------:R-:W-:Y:S02]  /*6df0*/  FSEL R41, R72, 0.12837915122509002686, P1 ;  /* 0x3e0375d348297808 */ /* 0x000fe40000800000 */
[----:B------:R-:W-:Y:S01]  /*6e00*/  FSETP.GE.AND P0, PT, |R45|, 1.0029599666595458984, PT ;  /* 0x3f8060fe2d00780b */ /* 0x000fe20003f06200 */
[----:B------:R-:W-:Y:S02]  /*6e10*/  FADD R37, R37, 1 ;  /* 0x3f80000025257421 */ /* 0x000fe40000000000 */
[----:B------:R-:W-:Y:S01]  /*6e20*/  FFMA R41, R40, R47, R41 ;  /* 0x0000002f28297223 */ /* 0x000fe20000000029 */
        /* <DEDUP_REMOVED lines=8> */
[----:B------:R-:W-:Y:S03]  /*6eb0*/  FSEL R43, R74, 0.11284004896879196167, P0 ;  /* 0x3de718af4a2b7808 */ /* 0x000fe60000000000 */
[-C--:B------:R-:W-:Y:S01]  /*6ec0*/  FFMA R41, R40, R48.reuse, R41 ;  /* 0x0000003028297223 */ /* 0x080fe20000000029 */
[----:B------:R-:W-:Y:S03]  /*6ed0*/  FSEL R40, R73, -0.37612664699554443359, P0 ;  /* 0xbec093ac49287808 */ /* 0x000fe60000000000 */
[-C--:B------:R-:W-:Y:S01]  /*6ee0*/  FFMA R42, R41, R48.reuse, R42 ;  /* 0x00000030292a7223 */ /* 0x080fe2000000002a */
[----:B------:R-:W-:Y:S01]  /*6ef0*/  FSEL R41, R72, 0.12837915122509002686, P0 ;  /* 0x3e0375d348297808 */ /* 0x000fe20000000000 */
[----:B-1----:R-:W-:Y:S01]  /*6f00*/  @P2 FADD R49, -R47, 1 ;  /* 0x3f8000002f312421 */ /* 0x002fe20000000100 */
[----:B------:R-:W-:Y:S01]  /*6f10*/  FMUL R47, R8, 0.70710676908493041992 ;  /* 0x3f3504f3082f7820 */ /* 0x000fe20000400000 */
[-C--:B------:R-:W-:Y:S03]  /*6f20*/  FFMA R43, R42, R48.reuse, R43 ;  /* 0x000000302a2b7223 */ /* 0x080fe6000000002b */
[----:B------:R-:W-:Y:S01]  /*6f30*/  @P2 LOP3.LUT R39, R49, 0x80000000, R44, 0xb8, !PT ;  /* 0x8000000031272812 */ /* 0x000fe200078eb82c */
[-C--:B------:R-:W-:Y:S01]  /*6f40*/  FFMA R40, R43, R48.reuse, R40 ;  /* 0x000000302b287223 */ /* 0x080fe20000000028 */
[C---:B------:R-:W-:Y:S01]  /*6f50*/  FSETP.GE.AND P2, PT, |R47|.reuse, 1.0029599666595458984, PT ;  /* 0x3f8060fe2f00780b */ /* 0x040fe20003f46200 */
[C---:B------:R-:W-:Y:S01]  /*6f60*/  FMUL R42, R47.reuse, R47 ;  /* 0x0000002f2f2a7220 */ /* 0x040fe20000400000 */
[----:B------:R-:W1:Y:S01]  /*6f70*/  @P1 MUFU.EX2 R49, R38 ;  /* 0x0000002600311308 */ /* 0x000e620000000800 */
        /* <DEDUP_REMOVED lines=20> */
[C---:B------:R-:W-:Y:S01]  /*70c0*/  FSETP.GE.AND P1, PT, |R49|.reuse, 1.0029599666595458984, PT ;  /* 0x3f8060fe3100780b */ /* 0x040fe20003f26200 */
[----:B------:R-:W-:Y:S02]  /*70d0*/  FADD R38, R38, 1 ;  /* 0x3f80000026267421 */ /* 0x000fe40000000000 */
[----:B------:R-:W-:Y:S01]  /*70e0*/  FFMA R41, R42, R48, R41 ;  /* 0x000000302a297223 */ /* 0x000fe20000000029 */
[----:B------:R-:W-:Y:S02]  /*70f0*/  FSEL R42, -R48, R47, P2 ;  /* 0x0000002f302a7208 */ /* 0x000fe40001000100 */
        /* <DEDUP_REMOVED lines=9> */
[-C--:B------:R-:W-:Y:S04]  /*7190*/  FFMA R44, R43, R50.reuse, R44 ;  /* 0x000000322b2c7223 */ /* 0x080fe8000000002c */
[-C--:B------:R-:W-:Y:S01]  /*71a0*/  FFMA R41, R44, R50.reuse, R41 ;  /* 0x000000322c297223 */ /* 0x080fe20000000029 */
[----:B------:R-:W-:Y:S01]  /*71b0*/  FSEL R44, R72, 0.12837915122509002686, P1 ;  /* 0x3e0375d3482c7808 */ /* 0x000fe20000800000 */
[----:B-1----:R-:W-:Y:S01]  /*71c0*/  @P0 FADD R52, -R48, 1 ;  /* 0x3f80000030340421 */ /* 0x002fe20000000100 */
[----:B------:R-:W-:Y:S01]  /*71d0*/  FMUL R48, R10, 0.70710676908493041992 ;  /* 0x3f3504f30a307820 */ /* 0x000fe20000400000 */
[----:B------:R-:W-:Y:S01]  /*71e0*/  FFMA R46, R41, R50, R46 ;  /* 0x00000032292e7223 */ /* 0x000fe2000000002e */
[----:B------:R-:W-:Y:S02]  /*71f0*/  FSEL R41, R73, -0.37612664699554443359, P1 ;  /* 0xbec093ac49297808 */ /* 0x000fe40000800000 */
[----:B------:R-:W-:Y:S01]  /*7200*/  @P0 LOP3.LUT R40, R52, 0x80000000, R45, 0xb8, !PT ;  /* 0x8000000034280812 */ /* 0x000fe200078eb82d */
[C---:B------:R-:W-:Y:S01]  /*7210*/  FMUL R43, R48.reuse, R48 ;  /* 0x00000030302b7220 */ /* 0x040fe20000400000 */
[----:B------:R-:W-:Y:S01]  /*7220*/  FSETP.GE.AND P0, PT, |R48|, 1.0029599666595458984, PT ;  /* 0x3f8060fe3000780b */ /* 0x000fe20003f06200 */
[-C--:B------:R-:W-:Y:S03]  /*7230*/  FFMA R41, R46, R50.reuse, R41 ;  /* 0x000000322e297223 */ /* 0x080fe60000000029 */
[----:B------:R-:W-:Y:S01]  /*7240*/  FSEL R51, |R48|, R43, P0 ;  /* 0x0000002b30337208 */ /* 0x000fe20000000200 */
[----:B------:R-:W-:Y:S01]  /*7250*/  FFMA R44, R41, R50, R44 ;  /* 0x00000032292c7223 */ /* 0x000fe2000000002c */
[----:B------:R-:W-:Y:S02]  /*7260*/  FSEL R41, -R50, R49, P1 ;  /* 0x0000003132297208 */ /* 0x000fe40000800100 */
[----:B------:R-:W-:Y:S01]  /*7270*/  FSEL R46, R82, 8.4834944573231041431e-05, P0 ;  /* 0x38b1e96a522e7808 */ /* 0x000fe20000000000 */
[----:B------:R-:W1:Y:S01]  /*7280*/  @P2 MUFU.EX2 R50, R42 ;  /* 0x0000002a00322308 */ /* 0x000e620000000800 */
[----:B------:R-:W-:Y:S01]  /*7290*/  FSEL R43, -R76, -0.00082130916416645050049, P0 ;  /* 0xba574d204c2b7808 */ /* 0x000fe20000000100 */
[----:B------:R-:W-:Y:S01]  /*72a0*/  FFMA R41, R44, R41, R41 ;  /* 0x000000292c297223 */ /* 0x000fe20000000029 */
[----:B------:R-:W-:Y:S02]  /*72b0*/  FSEL R44, R71, 0.0052134888246655464172, P0 ;  /* 0x3baad5ea472c7808 */ /* 0x000fe40000000000 */
[----:B------:R-:W-:Y:S01]  /*72c0*/  FSEL R45, -R75, -0.026868773624300956726, P0 ;  /* 0xbcdc1be74b2d7808 */ /* 0x000fe20000000100 */
[-C--:B------:R-:W-:Y:S01]  /*72d0*/  FFMA R43, R46, R51.reuse, R43 ;  /* 0x000000332e2b7223 */ /* 0x080fe2000000002b */
[----:B------:R-:W-:Y:S03]  /*72e0*/  FSEL R46, R74, 0.11284004896879196167, P0 ;  /* 0x3de718af4a2e7808 */ /* 0x000fe60000000000 */
[----:B------:R-:W2:Y:S01]  /*72f0*/  @P1 MUFU.EX2 R52, R41 ;  /* 0x0000002900341308 */ /* 0x000ea20000000800 */
[-C--:B------:R-:W-:Y:S01]  /*7300*/  FFMA R44, R43, R51.reuse, R44 ;  /* 0x000000332b2c7223 */ /* 0x080fe2000000002c */
[----:B------:R-:W-:Y:S03]  /*7310*/  FSEL R43, R73, -0.37612664699554443359, P0 ;  /* 0xbec093ac492b7808 */ /* 0x000fe60000000000 */
[-C--:B------:R-:W-:Y:S01]  /*7320*/  FFMA R45, R44, R51.reuse, R45 ;  /* 0x000000332c2d7223 */ /* 0x080fe2000000002d */
[----:B-1----:R-:W-:Y:S03]  /*7330*/  @P2 FADD R44, -R50, 1 ;  /* 0x3f800000322c2421 */ /* 0x002fe60000000100 */
[-C--:B------:R-:W-:Y:S01]  /*7340*/  FFMA R46, R45, R51.reuse, R46 ;  /* 0x000000332d2e7223 */ /* 0x080fe2000000002e */
[----:B------:R-:W-:Y:S01]  /*7350*/  FMUL R50, R15, 0.70710676908493041992 ;  /* 0x3f3504f30f327820 */ /* 0x000fe20000400000 */
[----:B------:R-:W-:Y:S02]  /*7360*/  @P2 LOP3.LUT R42, R44, 0x80000000, R47, 0xb8, !PT ;  /* 0x800000002c2a2812 */ /* 0x000fe400078eb82f */
[-C--:B------:R-:W-:Y:S01]  /*7370*/  FFMA R43, R46, R51.reuse, R43 ;  /* 0x000000332e2b7223 */ /* 0x080fe2000000002b */
[----:B------:R-:W-:Y:S01]  /*7380*/  FSEL R44, R72, 0.12837915122509002686, P0 ;  /* 0x3e0375d3482c7808 */ /* 0x000fe20000000000 */
[C---:B------:R-:W-:Y:S01]  /*7390*/  FMUL R45, R50.reuse, R50 ;  /* 0x00000032322d7220 */ /* 0x040fe20000400000 */
        /* <DEDUP_REMOVED lines=135> */
[----:B------:R-:W-:Y:S01]  /*7c10*/  FADD R48, R48, 1 ;  /* 0x3f80000030307421 */ /* 0x000fe20000000000 */
[----:B--2---:R-:W-:Y:S01]  /*7c20*/  @P1 FADD R60, -R58, 1 ;  /* 0x3f8000003a3c1421 */ /* 0x004fe20000000100 */
[----:B------:R-:W-:Y:S01]  /*7c30*/  FFMA R50, R49, R57, R50 ;  /* 0x0000003931327223 */ /* 0x000fe20000000032 */
[----:B------:R-:W-:Y:S01]  /*7c40*/  FSEL R49, -R57, R54, P0 ;  /* 0x0000003639317208 */ /* 0x000fe20000000100 */
[----:B------:R-:W-:Y:S01]  /*7c50*/  FMUL R58, R18, 0.70710676908493041992 ;  /* 0x3f3504f3123a7820 */ /* 0x000fe20000400000 */
        /* <DEDUP_REMOVED lines=40> */
[C---:B------:R-:W-:Y:S03]  /*7ee0*/  FSETP.GE.AND P0, PT, |R57|.reuse, 1.0029599666595458984, PT ;  /* 0x3f8060fe3900780b */ /* 0x040fe60003f06200 */
        /* <DEDUP_REMOVED lines=77> */
[-C--:B------:R-:W-:Y:S01]  /*83c0*/  FFMA R56, R55, R64.reuse, R56 ;  /* 0x0000004037387223 */ /* 0x080fe20000000038 */
[----:B------:R-:W-:Y:S03]  /*83d0*/  FSEL R55, R73, -0.37612664699554443359, P0 ;  /* 0xbec093ac49377808 */ /* 0x000fe60000000000 */
[-C--:B------:R-:W-:Y:S01]  /*83e0*/  FFMA R57, R56, R64.reuse, R57 ;  /* 0x0000004038397223 */ /* 0x080fe20000000039 */
[----:B-1----:R-:W-:Y:S03]  /*83f0*/  @P2 FADD R56, -R62, 1 ;  /* 0x3f8000003e382421 */ /* 0x002fe60000000100 */
[----:B------:R-:W-:Y:S01]  /*8400*/  FFMA R58, R57, R64, R58 ;  /* 0x00000040393a7223 */ /* 0x000fe2000000003a */
[----:B------:R-:W-:Y:S01]  /*8410*/  FMUL R62, R27, 0.70710676908493041992 ;  /* 0x3f3504f31b3e7820 */ /* 0x000fe20000400000 */
[----:B------:R-:W-:Y:S03]  /*8420*/  @P2 LOP3.LUT R54, R56, 0x80000000, R59, 0xb8, !PT ;  /* 0x8000000038362812 */ /* 0x000fe600078eb83b */
[----:B------:R-:W-:Y:S01]  /*8430*/  FMUL R57, R62, R62 ;  /* 0x0000003e3e397220 */ /* 0x000fe20000400000 */
[----:B------:R-:W-:Y:S01]  /*8440*/  FSEL R56, R72, 0.12837915122509002686, P0 ;  /* 0x3e0375d348387808 */ /* 0x000fe20000000000 */
[-C--:B------:R-:W-:Y:S01]  /*8450*/  FFMA R55, R58, R64.reuse, R55 ;  /* 0x000000403a377223 */ /* 0x080fe20000000037 */
[----:B------:R-:W-:Y:S01]  /*8460*/  FSETP.GE.AND P2, PT, |R62|, 1.0029599666595458984, PT ;  /* 0x3f8060fe3e00780b */ /* 0x000fe20003f46200 */
        /* <DEDUP_REMOVED lines=39> */
[----:B------:R-:W-:Y:S02]  /*86e0*/  FSEL R56, -R77, R64, P1 ;  /* 0x000000404d387208 */ /* 0x000fe40000800100 */
[----:B------:R-:W-:Y:S01]  /*86f0*/  @P0 LOP3.LUT R55, R59, 0x80000000, R60, 0xb8, !PT ;  /* 0x800000003b370812 */ /* 0x000fe200078eb83c */
[----:B------:R-:W-:Y:S01]  /*8700*/  FMUL R60, R79, R79 ;  /* 0x0000004f4f3c7220 */ /* 0x000fe20000400000 */
[----:B------:R-:W-:Y:S01]  /*8710*/  FSEL R59, R72, 0.12837915122509002686, P1 ;  /* 0x3e0375d3483b7808 */ /* 0x000fe20000800000 */
[-C--:B------:R-:W-:Y:S01]  /*8720*/  FFMA R58, R61, R77.reuse, R58 ;  /* 0x0000004d3d3a7223 */ /* 0x080fe2000000003a */
        /* <DEDUP_REMOVED lines=21> */
[C---:B------:R-:W-:Y:S02]  /*8880*/  FMUL R60, R77.reuse, R77 ;  /* 0x0000004d4d3c7220 */ /* 0x040fe40000400000 */
        /* <DEDUP_REMOVED lines=18> */
[----:B------:R-:W-:Y:S02]  /*89b0*/  @P1 LOP3.LUT R56, R59, 0x80000000, R64, 0xb8, !PT ;  /* 0x800000003b381812 */ /* 0x000fe400078eb840 */
[----:B------:R-:W-:Y:S01]  /*89c0*/  FSEL R59, R72, 0.12837915122509002686, P2 ;  /* 0x3e0375d3483b7808 */ /* 0x000fe20001000000 */
[----:B------:R-:W-:Y:S01]  /*89d0*/  FFMA R60, R61, R80, R60 ;  /* 0x000000503d3c7223 */ /* 0x000fe2000000003c */
[C---:B------:R-:W-:Y:S01]  /*89e0*/  FSETP.GE.AND P1, PT, |R78|.reuse, 1.0029599666595458984, PT ;  /* 0x3f8060fe4e00780b */ /* 0x040fe20003f26200 */
[----:B------:R-:W-:Y:S01]  /*89f0*/  FMUL R61, R78, R78 ;  /* 0x0000004e4e3d7220 */ /* 0x000fe20000400000 */
[----:B------:R-:W-:Y:S01]  /*8a00*/  FADD R56, R56, 1 ;  /* 0x3f80000038387421 */ /* 0x000fe20000000000 */
[----:B------:R-:W-:Y:S01]  /*8a10*/  FFMA R59, R60, R80, R59 ;  /* 0x000000503c3b7223 */ /* 0x000fe2000000003b */
[----:B------:R-:W-:Y:S01]  /*8a20*/  FSEL R60, -R80, R77, P2 ;  /* 0x0000004d503c7208 */ /* 0x000fe20001000100 */
[----:B--2---:R-:W-:Y:S01]  /*8a30*/  @P0 FADD R138, -R137, 1 ;  /* 0x3f800000898a0421 */ /* 0x004fe20000000100 */
[----:B------:R-:W-:Y:S01]  /*8a40*/  FSEL R80, |R78|, R61, P1 ;  /* 0x0000003d4e507208 */ /* 0x000fe20000800200 */
[----:B------:R-:W-:Y:S01]  /*8a50*/  FMUL R137, R0, 0.5 ;  /* 0x3f00000000897820 */ /* 0x000fe20000400000 */
        /* <DEDUP_REMOVED lines=9> */
[----:B------:R-:W-:Y:S01]  /*8af0*/  FSEL R61, R73, -0.37612664699554443359, P1 ;  /* 0xbec093ac493d7808 */ /* 0x000fe20000800000 */
[----:B------:R-:W-:Y:S02]  /*8b00*/  FMUL R138, R2, 0.5 ;  /* 0x3f000000028a7820 */ /* 0x000fe40000400000 */
[-C--:B------:R-:W-:Y:S01]  /*8b10*/  FFMA R59, R62, R80.reuse, R59 ;  /* 0x000000503e3b7223 */ /* 0x080fe2000000003b */
[----:B------:R-:W-:Y:S03]  /*8b20*/  FSEL R62, R72, 0.12837915122509002686, P1 ;  /* 0x3e0375d3483e7808 */ /* 0x000fe60000800000 */
[----:B------:R-:W-:Y:S01]  /*8b30*/  FFMA R64, R59, R80, R64 ;  /* 0x000000503b407223 */ /* 0x000fe20000000040 */
[----:B------:R-:W-:Y:S03]  /*8b40*/  FSEL R59, -R80, R78, P1 ;  /* 0x0000004e503b7208 */ /* 0x000fe60000800100 */
[-C--:B------:R-:W-:Y:S01]  /*8b50*/  FFMA R61, R64, R80.reuse, R61 ;  /* 0x00000050403d7223 */ /* 0x080fe2000000003d */
[----:B------:R-:W-:Y:S03]  /*8b60*/  FMUL R64, R28, 0.70710676908493041992 ;  /* 0x3f3504f31c407820 */ /* 0x000fe60000400000 */
[----:B------:R-:W-:Y:S01]  /*8b70*/  FFMA R62, R61, R80, R62 ;  /* 0x000000503d3e7223 */ /* 0x000fe2000000003e */
[----:B------:R-:W-:Y:S01]  /*8b80*/  @!P3 PRMT R80, R136, 0x654, R139 ;  /* 0x000006548850b816 */ /* 0x000fe2000000008b */
[C---:B------:R-:W-:Y:S01]  /*8b90*/  FMUL R61, R64.reuse, R64 ;  /* 0x00000040403d7220 */ /* 0x040fe20000400000 */
[----:B------:R-:W-:Y:S01]  /*8ba0*/  FSETP.GE.AND P0, PT, |R64|, 1.0029599666595458984, PT ;  /* 0x3f8060fe4000780b */ /* 0x000fe20003f06200 */
[----:B------:R-:W-:Y:S01]  /*8bb0*/  FADD R139, R36, 1 ;  /* 0x3f800000248b7421 */ /* 0x000fe20000000000 */
[----:B------:R1:W-:Y:S01]  /*8bc0*/  @!P3 SYNCS.ARRIVE.TRANS64.RED.A1T0 RZ, [R80+URZ], RZ ;  /* 0x000000ff50ffb9a7 */ /* 0x0003e200081004ff */
[----:B------:R-:W-:Y:S01]  /*8bd0*/  FMUL R136, R140, R137 ;  /* 0x000000898c887220 */ /* 0x000fe20000400000 */
[----:B------:R-:W-:Y:S01]  /*8be0*/  FSEL R61, |R64|, R61, P0 ;  /* 0x0000003d403d7208 */ /* 0x000fe20000000200 */
[----:B------:R-:W-:Y:S01]  /*8bf0*/  FMUL R137, R141, R138 ;  /* 0x0000008a8d897220 */ /* 0x000fe20000400000 */
[----:B------:R-:W-:Y:S01]  /*8c00*/  FSEL R79, R82, 8.4834944573231041431e-05, P0 ;  /* 0x38b1e96a524f7808 */ /* 0x000fe20000000000 */
[----:B------:R-:W-:Y:S01]  /*8c10*/  FADD R138, R33, 1 ;  /* 0x3f800000218a7421 */ /* 0x000fe20000000000 */
[----:B------:R-:W-:Y:S01]  /*8c20*/  FSEL R0, -R76, -0.00082130916416645050049, P0 ;  /* 0xba574d204c007808 */ /* 0x000fe20000000100 */
[----:B------:R-:W-:Y:S01]  /*8c30*/  FFMA R59, R62, R59, R59 ;  /* 0x0000003b3e3b7223 */ /* 0x000fe2000000003b */
[----:B------:R-:W-:Y:S01]  /*8c40*/  FSEL R2, -R75, -0.026868773624300956726, P0 ;  /* 0xbcdc1be74b027808 */ /* 0x000fe20000000100 */
[----:B------:R-:W-:Y:S01]  /*8c50*/  FMUL R62, R3, 0.5 ;  /* 0x3f000000033e7820 */ /* 0x000fe20000400000 */
[----:B------:R-:W-:Y:S01]  /*8c60*/  FSEL R3, R71, 0.0052134888246655464172, P0 ;  /* 0x3baad5ea47037808 */ /* 0x000fe20000000000 */
[-C--:B------:R-:W-:Y:S01]  /*8c70*/  FFMA R0, R79, R61.reuse, R0 ;  /* 0x0000003d4f007223 */ /* 0x080fe20000000000 */
[----:B------:R-:W-:Y:S01]  /*8c80*/  F2FP.F16.F32.PACK_AB R136, R137, R136 ;  /* 0x000000888988723e */ /* 0x000fe200000000ff */
[----:B------:R-:W2:Y:S01]  /*8c90*/  @P2 MUFU.EX2 R36, R60 ;  /* 0x0000003c00242308 */ /* 0x000ea20000000800 */
[----:B------:R-:W-:Y:S01]  /*8ca0*/  FMUL R79, R7, 0.5 ;  /* 0x3f000000074f7820 */ /* 0x000fe20000400000 */
[----:B------:R-:W-:Y:S01]  /*8cb0*/  FFMA R3, R0, R61, R3 ;  /* 0x0000003d00037223 */ /* 0x000fe20000000003 */
[----:B------:R-:W-:Y:S01]  /*8cc0*/  FSEL R0, R73, -0.37612664699554443359, P0 ;  /* 0xbec093ac49007808 */ /* 0x000fe20000000000 */
[----:B------:R-:W-:Y:S01]  /*8cd0*/  FMUL R62, R139, R62 ;  /* 0x0000003e8b3e7220 */ /* 0x000fe20000400000 */
[----:B------:R-:W-:Y:S01]  /*8ce0*/  FMUL R79, R138, R79 ;  /* 0x0000004f8a4f7220 */ /* 0x000fe20000400000 */
[-C--:B------:R-:W-:Y:S01]  /*8cf0*/  FFMA R2, R3, R61.reuse, R2 ;  /* 0x0000003d03027223 */ /* 0x080fe20000000002 */
[----:B------:R-:W-:Y:S01]  /*8d00*/  FSEL R3, R74, 0.11284004896879196167, P0 ;  /* 0x3de718af4a037808 */ /* 0x000fe20000000000 */
[----:B------:R-:W-:Y:S01]  /*8d10*/  FMUL R138, R4, 0.5 ;  /* 0x3f000000048a7820 */ /* 0x000fe20000400000 */
[----:B------:R-:W-:Y:S01]  /*8d20*/  FMUL R7, R29, 0.70710676908493041992 ;  /* 0x3f3504f31d077820 */ /* 0x000fe20000400000 */
[----:B------:R-:W-:Y:S01]  /*8d30*/  F2FP.F16.F32.PACK_AB R137, R79, R62 ;  /* 0x0000003e4f89723e */ /* 0x000fe200000000ff */
[----:B------:R-:W-:Y:S01]  /*8d40*/  FADD R62, R39, 1 ;  /* 0x3f800000273e7421 */ /* 0x000fe20000000000 */
[-C--:B------:R-:W-:Y:S01]  /*8d50*/  FFMA R3, R2, R61.reuse, R3 ;  /* 0x0000003d02037223 */ /* 0x080fe20000000003 */
[----:B------:R-:W-:Y:S01]  /*8d60*/  FSEL R2, -R61, R64, P0 ;  /* 0x000000403d027208 */ /* 0x000fe20000000100 */
[----:B------:R-:W-:Y:S01]  /*8d70*/  FMUL R138, R37, R138 ;  /* 0x0000008a258a7220 */ /* 0x000fe20000400000 */
[----:B------:R-:W-:Y:S01]  /*8d80*/  FMUL R37, R5, 0.5 ;  /* 0x3f00000005257820 */ /* 0x000fe20000400000 */
[----:B------:R-:W-:Y:S01]  /*8d90*/  FFMA R0, R3, R61, R0 ;  /* 0x0000003d03007223 */ /* 0x000fe20000000000 */
[----:B------:R-:W-:Y:S01]  /*8da0*/  FSEL R3, R72, 0.12837915122509002686, P0 ;  /* 0x3e0375d348037808 */ /* 0x000fe20000000000 */
[----:B--2---:R-:W-:Y:S01]  /*8db0*/  @P2 FADD R36, -R36, 1 ;  /* 0x3f80000024242421 */ /* 0x004fe20000000100 */
[----:B------:R-:W-:Y:S01]  /*8dc0*/  FMUL R39, R62, R37 ;  /* 0x000000253e277220 */ /* 0x000fe20000400000 */
[----:B------:R-:W-:Y:S02]  /*8dd0*/  FMUL R62, R11, 0.5 ;  /* 0x3f0000000b3e7820 */ /* 0x000fe40000400000 */
[----:B------:R-:W-:Y:S01]  /*8de0*/  FFMA R3, R0, R61, R3 ;  /* 0x0000003d00037223 */ /* 0x000fe20000000003 */
[----:B------:R-:W-:Y:S01]  /*8df0*/  @P2 LOP3.LUT R60, R36, 0x80000000, R77, 0xb8, !PT ;  /* 0x80000000243c2812 */ /* 0x000fe200078eb84d */
[C---:B------:R-:W-:Y:S01]  /*8e00*/  FMUL R0, R7.reuse, R7 ;  /* 0x0000000707007220 */ /* 0x040fe20000400000 */
[----:B------:R-:W-:Y:S01]  /*8e10*/  FSETP.GE.AND P2, PT, |R7|, 1.0029599666595458984, PT ;  /* 0x3f8060fe0700780b */ /* 0x000fe20003f46200 */
[----:B------:R-:W-:Y:S01]  /*8e20*/  FMUL R61, R6, 0.5 ;  /* 0x3f000000063d7820 */ /* 0x000fe20000400000 */
[----:B------:R-:W-:Y:S01]  /*8e30*/  F2FP.F16.F32.PACK_AB R138, R39, R138 ;  /* 0x0000008a278a723e */ /* 0x000fe200000000ff */
[----:B------:R-:W-:Y:S01]  /*8e40*/  FADD R77, R40, 1 ;  /* 0x3f800000284d7421 */ /* 0x000fe20000000000 */
[----:B------:R-:W-:Y:S01]  /*8e50*/  FSEL R6, |R7|, R0, P2 ;  /* 0x0000000007067208 */ /* 0x000fe20001000200 */
[----:B------:R-:W2:Y:S01]  /*8e60*/  @P1 MUFU.EX2 R36, R59 ;  /* 0x0000003b00241308 */ /* 0x000ea20000000800 */
[----:B------:R-:W-:Y:S01]  /*8e70*/  FSEL R37, R82, 8.4834944573231041431e-05, P2 ;  /* 0x38b1e96a52257808 */ /* 0x000fe20001000000 */
[----:B------:R-:W-:Y:S01]  /*8e80*/  FMUL R61, R38, R61 ;  /* 0x0000003d263d7220 */ /* 0x000fe20000400000 */
[----:B------:R-:W-:Y:S01]  /*8e90*/  FSEL R0, -R76, -0.00082130916416645050049, P2 ;  /* 0xba574d204c007808 */ /* 0x000fe20001000100 */
[----:B------:R-:W-:Y:S01]  /*8ea0*/  FFMA R2, R3, R2, R2 ;  /* 0x0000000203027223 */ /* 0x000fe20000000002 */
[----:B------:R-:W-:Y:S01]  /*8eb0*/  FSEL R3, R71, 0.0052134888246655464172, P2 ;  /* 0x3baad5ea47037808 */ /* 0x000fe20001000000 */
[----:B------:R-:W-:Y:S01]  /*8ec0*/  FMUL R62, R77, R62 ;  /* 0x0000003e4d3e7220 */ /* 0x000fe20000400000 */
[----:B------:R-:W-:Y:S01]  /*8ed0*/  FSEL R4, -R75, -0.026868773624300956726, P2 ;  /* 0xbcdc1be74b047808 */ /* 0x000fe20001000100 */
[-C--:B------:R-:W-:Y:S01]  /*8ee0*/  FFMA R0, R37, R6.reuse, R0 ;  /* 0x0000000625007223 */ /* 0x080fe20000000000 */
[----:B------:R-:W-:Y:S01]  /*8ef0*/  FSEL R5, R74, 0.11284004896879196167, P2 ;  /* 0x3de718af4a057808 */ /* 0x000fe20001000000 */
[----:B------:R-:W-:Y:S01]  /*8f00*/  FMUL R40, R8, 0.5 ;  /* 0x3f00000008287820 */ /* 0x000fe20000400000 */
[----:B------:R-:W-:Y:S01]  /*8f10*/  F2FP.F16.F32.PACK_AB R139, R62, R61 ;  /* 0x0000003d3e8b723e */ /* 0x000fe200000000ff */
[-C--:B------:R-:W-:Y:S01]  /*8f20*/  FFMA R3, R0, R6.reuse, R3 ;  /* 0x0000000600037223 */ /* 0x080fe20000000003 */
[----:B------:R-:W-:Y:S01]  /*8f30*/  FSEL R0, R73, -0.37612664699554443359, P2 ;  /* 0xbec093ac49007808 */ /* 0x000fe20001000000 */
[----:B------:R-:W-:Y:S01]  /*8f40*/  FADD R37, R42, 1 ;  /* 0x3f8000002a257421 */ /* 0x000fe20000000000 */
[----:B------:R-:W-:Y:S01]  /*8f50*/  FMUL R39, R9, 0.5 ;  /* 0x3f00000009277820 */ /* 0x000fe20000400000 */
[----:B------:R-:W-:Y:S01]  /*8f60*/  FFMA R4, R3, R6, R4 ;  /* 0x0000000603047223 */ /* 0x000fe20000000004 */
[----:B------:R-:W-:Y:S01]  /*8f70*/  FSEL R3, R72, 0.12837915122509002686, P2 ;  /* 0x3e0375d348037808 */ /* 0x000fe20001000000 */
[----:B------:R-:W-:Y:S01]  /*8f80*/  FMUL R40, R37, R40 ;  /* 0x0000002825287220 */ /* 0x000fe20000400000 */
[----:B--2---:R-:W-:Y:S01]  /*8f90*/  @P1 FADD R37, -R36, 1 ;  /* 0x3f80000024251421 */ /* 0x004fe20000000100 */
[----:B------:R-:W-:Y:S01]  /*8fa0*/  FMUL R9, R30, 0.70710676908493041992 ;  /* 0x3f3504f31e097820 */ /* 0x000fe20000400000 */
[-C--:B------:R-:W-:Y:S01]  /*8fb0*/  FFMA R5, R4, R6.reuse, R5 ;  /* 0x0000000604057223 */ /* 0x080fe20000000005 */
[----:B------:R1:W-:Y:S01]  /*8fc0*/  STS.128 [R128+UR8], R136 ;  /* 0x0000008880007988 */ /* 0x0003e20008000c08 */
[----:B------:R-:W-:Y:S01]  /*8fd0*/  FADD R38, R41, 1 ;  /* 0x3f80000029267421 */ /* 0x000fe20000000000 */
[----:B------:R-:W-:Y:S01]  /*8fe0*/  @P1 LOP3.LUT R59, R37, 0x80000000, R78, 0xb8, !PT ;  /* 0x80000000253b1812 */ /* 0x000fe200078eb84e */
[-C--:B------:R-:W-:Y:S01]  /*8ff0*/  FFMA R0, R5, R6.reuse, R0 ;  /* 0x0000000605007223 */ /* 0x080fe20000000000 */
[C---:B------:R-:W-:Y:S01]  /*9000*/  FSETP.GE.AND P1, PT, |R9|.reuse, 1.0029599666595458984, PT ;  /* 0x3f8060fe0900780b */ /* 0x040fe20003f26200 */
[C---:B------:R-:W-:Y:S01]  /*9010*/  FMUL R4, R9.reuse, R9 ;  /* 0x0000000909047220 */ /* 0x040fe20000400000 */
[----:B------:R-:W-:Y:S01]  /*9020*/  FMUL R39, R38, R39 ;  /* 0x0000002726277220 */ /* 0x000fe20000400000 */
[----:B------:R-:W-:Y:S01]  /*9030*/  FFMA R3, R0, R6, R3 ;  /* 0x0000000600037223 */ /* 0x000fe20000000003 */
[----:B------:R-:W-:Y:S01]  /*9040*/  FSEL R0, -R6, R7, P2 ;  /* 0x0000000706007208 */ /* 0x000fe20001000100 */
[----:B------:R-:W-:Y:S01]  /*9050*/  FMUL R36, R10, 0.5 ;  /* 0x3f0000000a247820 */ /* 0x000fe20000400000 */
[----:B------:R-:W-:Y:S01]  /*9060*/  FSEL R8, |R9|, R4, P1 ;  /* 0x0000000409087208 */ /* 0x000fe20000800200 */
[----:B------:R-:W-:Y:S01]  /*9070*/  FMUL R41, R15, 0.5 ;  /* 0x3f0000000f297820 */ /* 0x000fe20000400000 */
[----:B------:R-:W-:Y:S01]  /*9080*/  FSEL R37, R82, 8.4834944573231041431e-05, P1 ;  /* 0x38b1e96a52257808 */ /* 0x000fe20000800000 */
[----:B------:R-:W-:Y:S01]  /*9090*/  FMUL R36, R43, R36 ;  /* 0x000000242b247220 */ /* 0x000fe20000400000 */
[----:B------:R-:W-:Y:S01]  /*90a0*/  FSEL R4, -R76, -0.00082130916416645050049, P1 ;  /* 0xba574d204c047808 */ /* 0x000fe20000800100 */
[----:B------:R-:W-:Y:S01]  /*90b0*/  FFMA R0, R3, R0, R0 ;  /* 0x0000000003007223 */ /* 0x000fe20000000000 */
[----:B------:R-:W-:Y:S01]  /*90c0*/  FSEL R3, R71, 0.0052134888246655464172, P1 ;  /* 0x3baad5ea47037808 */ /* 0x000fe20000800000 */
[----:B------:R-:W-:Y:S01]  /*90d0*/  FADD R38, R45, 1 ;  /* 0x3f8000002d267421 */ /* 0x000fe20000000000 */
[----:B------:R-:W-:Y:S01]  /*90e0*/  FSEL R6, -R75, -0.026868773624300956726, P1 ;  /* 0xbcdc1be74b067808 */ /* 0x000fe20000800100 */
[----:B------:R-:W-:Y:S01]  /*90f0*/  FFMA R4, R37, R8, R4 ;  /* 0x0000000825047223 */ /* 0x000fe20000000004 */
[----:B------:R-:W-:Y:S01]  /*9100*/  FSEL R5, R74, 0.11284004896879196167, P1 ;  /* 0x3de718af4a057808 */ /* 0x000fe20000800000 */
[----:B------:R-:W2:Y:S01]  /*9110*/  @P0 MUFU.EX2 R37, R2 ;  /* 0x0000000200250308 */ /* 0x000ea20000000800 */
[----:B------:R-:W-:Y:S01]  /*9120*/  F2FP.F16.F32.PACK_AB R40, R39, R40 ;  /* 0x000000282728723e */ /* 0x000fe200000000ff */
[----:B------:R-:W-:Y:S01]  /*9130*/  FMUL R41, R38, R41 ;  /* 0x0000002926297220 */ /* 0x000fe20000400000 */
[----:B------:R-:W-:Y:S01]  /*9140*/  FMUL R42, R13, 0.5 ;  /* 0x3f0000000d2a7820 */ /* 0x000fe20000400000 */
[----:B------:R-:W-:Y:S01]  /*9150*/  FADD R43, R46, 1 ;  /* 0x3f8000002e2b7421 */ /* 0x000fe20000000000 */
[----:B------:R-:W-:Y:S01]  /*9160*/  FFMA R3, R4, R8, R3 ;  /* 0x0000000804037223 */ /* 0x000fe20000000003 */
[----:B------:R-:W-:Y:S01]  /*9170*/  FSEL R4, R73, -0.37612664699554443359, P1 ;  /* 0xbec093ac49047808 */ /* 0x000fe20000800000 */
[----:B------:R-:W-:Y:S01]  /*9180*/  FMUL R39, R12, 0.5 ;  /* 0x3f0000000c277820 */ /* 0x000fe20000400000 */
[----:B------:R-:W-:Y:S01]  /*9190*/  F2FP.F16.F32.PACK_AB R41, R41, R36 ;  /* 0x000000242929723e */ /* 0x000fe200000000ff */
[----:B------:R-:W-:Y:S01]  /*91a0*/  FMUL R42, R43, R42 ;  /* 0x0000002a2b2a7220 */ /* 0x000fe20000400000 */
[----:B------:R-:W-:Y:S01]  /*91b0*/  FMUL R43, R14, 0.5 ;  /* 0x3f0000000e2b7820 */ /* 0x000fe20000400000 */
[-C--:B------:R-:W-:Y:S01]  /*91c0*/  FFMA R6, R3, R8.reuse, R6 ;  /* 0x0000000803067223 */ /* 0x080fe20000000006 */
[----:B------:R-:W-:Y:S01]  /*91d0*/  FSEL R3, R72, 0.12837915122509002686, P1 ;  /* 0x3e0375d348037808 */ /* 0x000fe20000800000 */
[----:B------:R-:W-:Y:S01]  /*91e0*/  FMUL R39, R44, R39 ;  /* 0x000000272c277220 */ /* 0x000fe20000400000 */
[----:B------:R-:W-:Y:S01]  /*91f0*/  FMUL R38, R19, 0.5 ;  /* 0x3f00000013267820 */ /* 0x000fe20000400000 */
[-C--:B------:R-:W-:Y:S01]  /*9200*/  FFMA R5, R6, R8.reuse, R5 ;  /* 0x0000000806057223 */ /* 0x080fe20000000005 */
[----:B------:R-:W-:Y:S01]  /*9210*/  FSEL R6, -R8, R9, P1 ;  /* 0x0000000908067208 */ /* 0x000fe20000800100 */
[----:B--2---:R-:W-:Y:S01]  /*9220*/  @P0 FADD R37, -R37, 1 ;  /* 0x3f80000025250421 */ /* 0x004fe20000000100 */
[----:B------:R-:W-:Y:S01]  /*9230*/  F2FP.F16.F32.PACK_AB R42, R42, R39 ;  /* 0x000000272a2a723e */ /* 0x000fe200000000ff */
[----:B------:R-:W-:Y:S01]  /*9240*/  FMUL R43, R48, R43 ;  /* 0x0000002b302b7220 */ /* 0x000fe20000400000 */
[----:B------:R-:W-:Y:S01]  /*9250*/  FFMA R4, R5, R8, R4 ;  /* 0x0000000805047223 */ /* 0x000fe20000000004 */
[----:B------:R-:W-:Y:S01]  /*9260*/  FMUL R5, R35, 0.70710676908493041992 ;  /* 0x3f3504f323057820 */ /* 0x000fe20000400000 */
[----:B------:R-:W-:Y:S01]  /*9270*/  @P0 LOP3.LUT R2, R37, 0x80000000, R64, 0xb8, !PT ;  /* 0x8000000025020812 */ /* 0x000fe200078eb840 */
[----:B------:R-:W-:Y:S01]  /*9280*/  FMUL R38, R47, R38 ;  /* 0x000000262f267220 */ /* 0x000fe20000400000 */
[----:B------:R-:W-:Y:S01]  /*9290*/  FFMA R3, R4, R8, R3 ;  /* 0x0000000804037223 */ /* 0x000fe20000000003 */
[C---:B------:R-:W-:Y:S01]  /*92a0*/  FMUL R4, R5.reuse, R5 ;  /* 0x0000000505047220 */ /* 0x040fe20000400000 */
[----:B------:R-:W-:Y:S01]  /*92b0*/  FSETP.GE.AND P0, PT, |R5|, 1.0029599666595458984, PT ;  /* 0x3f8060fe0500780b */ /* 0x000fe20003f06200 */
[----:B------:R-:W-:Y:S01]  /*92c0*/  FMUL R37, R16, 0.5 ;  /* 0x3f00000010257820 */ /* 0x000fe20000400000 */
[----:B------:R-:W-:Y:S01]  /*92d0*/  F2FP.F16.F32.PACK_AB R43, R38, R43 ;  /* 0x0000002b262b723e */ /* 0x000fe200000000ff */
[----:B------:R-:W-:Y:S01]  /*92e0*/  FFMA R6, R3, R6, R6 ;  /* 0x0000000603067223 */ /* 0x000fe20000000006 */
[----:B------:R-:W-:Y:S01]  /*92f0*/  FSEL R36, R82, 8.4834944573231041431e-05, P0 ;  /* 0x38b1e96a52247808 */ /* 0x000fe20000000000 */
[----:B------:R-:W-:Y:S01]  /*9300*/  FADD R44, R49, 1 ;  /* 0x3f800000312c7421 */ /* 0x000fe20000000000 */
[----:B------:R-:W-:Y:S01]  /*9310*/  FSEL R3, -R76, -0.00082130916416645050049, P0 ;  /* 0xba574d204c037808 */ /* 0x000fe20000000100 */
[----:B------:R-:W-:Y:S01]  /*9320*/  FMUL R39, R17, 0.5 ;  /* 0x3f00000011277820 */ /* 0x000fe20000400000 */
[----:B------:R-:W-:Y:S01]  /*9330*/  FSEL R10, |R5|, R4, P0 ;  /* 0x00000004050a7208 */ /* 0x000fe20000000200 */
[----:B------:R-:W-:Y:S01]  /*9340*/  FADD R46, R51, 1 ;  /* 0x3f800000332e7421 */ /* 0x000fe20000000000 */
[----:B------:R-:W-:Y:S01]  /*9350*/  FSEL R4, R71, 0.0052134888246655464172, P0 ;  /* 0x3baad5ea47047808 */ /* 0x000fe20000000000 */
[----:B------:R-:W-:Y:S01]  /*9360*/  FMUL R38, R23, 0.5 ;  /* 0x3f00000017267820 */ /* 0x000fe20000400000 */
[----:B------:R-:W-:Y:S01]  /*9370*/  FADD R45, R52, 1 ;  /* 0x3f800000342d7421 */ /* 0x000fe20000000000 */
[----:B------:R-:W-:Y:S01]  /*9380*/  FMUL R39, R46, R39 ;  /* 0x000000272e277220 */ /* 0x000fe20000400000 */
[----:B------:R-:W-:Y:S01]  /*9390*/  FFMA R3, R36, R10, R3 ;  /* 0x0000000a24037223 */ /* 0x000fe20000000003 */
[----:B------:R-:W-:Y:S01]  /*93a0*/  FSEL R8, R74, 0.11284004896879196167, P0 ;  /* 0x3de718af4a087808 */ /* 0x000fe20000000000 */
[----:B------:R-:W-:Y:S01]  /*93b0*/  FMUL R36, R44, R37 ;  /* 0x000000252c247220 */ /* 0x000fe20000400000 */
[----:B------:R-:W-:Y:S01]  /*93c0*/  FMUL R38, R45, R38 ;  /* 0x000000262d267220 */ /* 0x000fe20000400000 */
[----:B------:R-:W-:Y:S01]  /*93d0*/  FFMA R4, R3, R10, R4 ;  /* 0x0000000a03047223 */ /* 0x000fe20000000004 */
[----:B------:R-:W-:Y:S01]  /*93e0*/  FSEL R3, -R75, -0.026868773624300956726, P0 ;  /* 0xbcdc1be74b037808 */ /* 0x000fe20000000100 */
[----:B------:R-:W-:Y:S01]  /*93f0*/  FMUL R37, R18, 0.5 ;  /* 0x3f00000012257820 */ /* 0x000fe20000400000 */
[----:B------:R-:W-:Y:S01]  /*9400*/  F2FP.F16.F32.PACK_AB R36, R39, R36 ;  /* 0x000000242724723e */ /* 0x000fe200000000ff */
[----:B------:R-:W-:Y:S01]  /*9410*/  FMUL R39, R20, 0.5 ;  /* 0x3f00000014277820 */ /* 0x000fe20000400000 */
[----:B------:R-:W-:Y:S01]  /*9420*/  FMUL R45, R21, 0.5 ;  /* 0x3f000000152d7820 */ /* 0x000fe20000400000 */
[-C--:B------:R-:W-:Y:S01]  /*9430*/  FFMA R3, R4, R10.reuse, R3 ;  /* 0x0000000a04037223 */ /* 0x080fe20000000003 */
[----:B------:R-:W-:Y:S01]  /*9440*/  FSEL R4, R72, 0.12837915122509002686, P0 ;  /* 0x3e0375d348047808 */ /* 0x000fe20000000000 */
[----:B------:R-:W-:Y:S01]  /*9450*/  FMUL R37, R50, R37 ;  /* 0x0000002532257220 */ /* 0x000fe20000400000 */
[----:B------:R-:W2:Y:S01]  /*9460*/  @P2 MUFU.EX2 R44, R0 ;  /* 0x00000000002c2308 */ /* 0x000ea20000000800 */
[-C--:B------:R-:W-:Y:S01]  /*9470*/  FFMA R8, R3, R10.reuse, R8 ;  /* 0x0000000a03087223 */ /* 0x080fe20000000008 */
[----:B------:R-:W-:Y:S01]  /*9480*/  FSEL R3, R73, -0.37612664699554443359, P0 ;  /* 0xbec093ac49037808 */ /* 0x000fe20000000000 */
[----:B------:R-:W-:Y:S01]  /*9490*/  FADD R46, R53, 1 ;  /* 0x3f800000352e7421 */ /* 0x000fe20000000000 */
[----:B------:R-:W-:Y:S01]  /*94a0*/  F2FP.F16.F32.PACK_AB R37, R38, R37 ;  /* 0x000000252625723e */ /* 0x000fe200000000ff */
[----:B------:R-:W-:Y:S01]  /*94b0*/  FMUL R38, R54, R39 ;  /* 0x0000002736267220 */ /* 0x000fe20000400000 */
[----:B------:R-:W-:Y:S01]  /*94c0*/  FMUL R39, R22, 0.5 ;  /* 0x3f00000016277820 */ /* 0x000fe20000400000 */
[-C--:B------:R-:W-:Y:S01]  /*94d0*/  FFMA R3, R8, R10.reuse, R3 ;  /* 0x0000000a08037223 */ /* 0x080fe20000000003 */
[----:B------:R-:W-:Y:S01]  /*94e0*/  FMUL R45, R46, R45 ;  /* 0x0000002d2e2d7220 */ /* 0x000fe20000400000 */
[----:B------:R-:W-:Y:S01]  /*94f0*/  FADD R48, R55, 1 ;  /* 0x3f80000037307421 */ /* 0x000fe20000000000 */
[----:B------:R-:W3:Y:S01]  /*9500*/  @P1 MUFU.EX2 R46, R6 ;  /* 0x00000006002e1308 */ /* 0x000ee20000000800 */
[----:B------:R-:W-:Y:S01]  /*9510*/  FFMA R4, R3, R10, R4 ;  /* 0x0000000a03047223 */ /* 0x000fe20000000004 */
[----:B------:R-:W-:Y:S01]  /*9520*/  FSEL R3, -R10, R5, P0 ;  /* 0x000000050a037208 */ /* 0x000fe20000000100 */
[----:B------:R-:W-:Y:S01]  /*9530*/  FMUL R39, R48, R39 ;  /* 0x0000002730277220 */ /* 0x000fe20000400000 */
[----:B------:R-:W-:Y:S01]  /*9540*/  F2FP.F16.F32.PACK_AB R38, R45, R38 ;  /* 0x000000262d26723e */ /* 0x000fe200000000ff */
[----:B------:R-:W-:Y:S01]  /*9550*/  FMUL R47, R27, 0.5 ;  /* 0x3f0000001b2f7820 */ /* 0x000fe20000400000 */
[----:B------:R-:W-:Y:S01]  /*9560*/  FADD R50, R57, 1 ;  /* 0x3f80000039327421 */ /* 0x000fe20000000000 */
[----:B------:R-:W-:Y:S01]  /*9570*/  FFMA R3, R4, R3, R3 ;  /* 0x0000000304037223 */ /* 0x000fe20000000003 */
[----:B--2---:R-:W-:Y:S01]  /*9580*/  @P2 FADD R44, -R44, 1 ;  /* 0x3f8000002c2c2421 */ /* 0x004fe20000000100 */
[----:B------:R-:W-:Y:S01]  /*9590*/  FMUL R48, R25, 0.5 ;  /* 0x3f00000019307820 */ /* 0x000fe20000400000 */
[----:B------:R-:W-:Y:S01]  /*95a0*/  FADD R51, R58, 1 ;  /* 0x3f8000003a337421 */ /* 0x000fe20000000000 */
[----:B------:R-:W2:Y:S01]  /*95b0*/  @P0 MUFU.EX2 R45, R3 ;  /* 0x00000003002d0308 */ /* 0x000ea20000000800 */
[----:B------:R-:W-:Y:S01]  /*95c0*/  FMUL R50, R50, R47 ;  /* 0x0000002f32327220 */ /* 0x000fe20000400000 */
[----:B------:R-:W-:Y:S01]  /*95d0*/  @P2 LOP3.LUT R0, R44, 0x80000000, R7, 0xb8, !PT ;  /* 0x800000002c002812 */ /* 0x000fe200078eb807 */
[----:B------:R-:W-:Y:S01]  /*95e0*/  FMUL R48, R51, R48 ;  /* 0x0000003033307220 */ /* 0x000fe20000400000 */
[----:B------:R-:W-:Y:S01]  /*95f0*/  FMUL R47, R24, 0.5 ;  /* 0x3f000000182f7820 */ /* 0x000fe20000400000 */
[----:B------:R-:W-:Y:S01]  /*9600*/  FMUL R51, R28, 0.5 ;  /* 0x3f0000001c337820 */ /* 0x000fe20000400000 */
[----:B------:R-:W-:Y:S01]  /*9610*/  FADD R52, R2, 1 ;  /* 0x3f80000002347421 */ /* 0x000fe20000000000 */
[----:B------:R-:W-:Y:S01]  /*9620*/  FMUL R44, R29, 0.5 ;  /* 0x3f0000001d2c7820 */ /* 0x000fe20000400000 */
[----:B------:R-:W-:Y:S01]  /*9630*/  FMUL R47, R56, R47 ;  /* 0x0000002f382f7220 */ /* 0x000fe20000400000 */
[----:B------:R-:W-:Y:S01]  /*9640*/  FADD R53, R0, 1 ;  /* 0x3f80000000357421 */ /* 0x000fe20000000000 */
[----:B------:R-:W-:Y:S01]  /*9650*/  FMUL R51, R52, R51 ;  /* 0x0000003334337220 */ /* 0x000fe20000400000 */
[----:B------:R-:W-:Y:S01]  /*9660*/  IADD3 R52, PT, PT, R128, UR8, RZ ;  /* 0x0000000880347c10 */ /* 0x000fe2000fffe0ff */
[----:B---3--:R-:W-:Y:S01]  /*9670*/  @P1 FADD R46, -R46, 1 ;  /* 0x3f8000002e2e1421 */ /* 0x008fe20000000100 */
[----:B------:R-:W-:Y:S01]  /*9680*/  FMUL R56, R53, R44 ;  /* 0x0000002c35387220 */ /* 0x000fe20000400000 */
[----:B------:R-:W-:Y:S01]  /*9690*/  F2FP.F16.F32.PACK_AB R44, R48, R47 ;  /* 0x0000002f302c723e */ /* 0x000fe200000000ff */
[----:B------:R-:W-:Y:S01]  /*96a0*/  FMUL R49, R26, 0.5 ;  /* 0x3f0000001a317820 */ /* 0x000fe20000400000 */
[--C-:B------:R-:W-:Y:S02]  /*96b0*/  IMAD R48, R130, -0x10, R52.reuse ;  /* 0xfffffff082307824 */ /* 0x100fe400078e0234 */
[----:B--2---:R-:W-:Y:S01]  /*96c0*/  @P0 FADD R54, -R45, 1 ;  /* 0x3f8000002d360421 */ /* 0x004fe20000000100 */
[----:B------:R-:W-:Y:S01]  /*96d0*/  @P1 LOP3.LUT R6, R46, 0x80000000, R9, 0xb8, !PT ;  /* 0x800000002e061812 */ /* 0x000fe200078eb809 */
[----:B------:R-:W-:Y:S01]  /*96e0*/  IMAD R52, R129, -0x10, R52 ;  /* 0xfffffff081347824 */ /* 0x000fe200078e0234 */
[----:B------:R-:W-:Y:S01]  /*96f0*/  F2FP.F16.F32.PACK_AB R39, R50, R39 ;  /* 0x000000273227723e */ /* 0x000fe200000000ff */
[----:B------:R1:W-:Y:S01]  /*9700*/  STS.128 [R48+0x10], R40 ;  /* 0x0000102830007388 */ /* 0x0003e20000000c00 */
[----:B------:R-:W-:Y:S01]  /*9710*/  @P0 LOP3.LUT R3, R54, 0x80000000, R5, 0xb8, !PT ;  /* 0x8000000036030812 */ /* 0x000fe200078eb805 */
[----:B------:R-:W-:Y:S01]  /*9720*/  FADD R60, R60, 1 ;  /* 0x3f8000003c3c7421 */ /* 0x000fe20000000000 */
[----:B------:R-:W-:Y:S01]  /*9730*/  FMUL R50, R31, 0.5 ;  /* 0x3f0000001f327820 */ /* 0x000fe20000400000 */
[----:B------:R-:W-:Y:S01]  /*9740*/  FADD R59, R59, 1 ;  /* 0x3f8000003b3b7421 */ /* 0x000fe20000000000 */
[----:B------:R-:W-:Y:S01]  /*9750*/  FMUL R45, R30, 0.5 ;  /* 0x3f0000001e2d7820 */ /* 0x000fe20000400000 */
[----:B------:R-:W-:Y:S01]  /*9760*/  FMUL R46, R35, 0.5 ;  /* 0x3f000000232e7820 */ /* 0x000fe20000400000 */
[----:B------:R-:W-:Y:S01]  /*9770*/  FADD R54, R6, 1 ;  /* 0x3f80000006367421 */ /* 0x000fe20000000000 */
[----:B------:R1:W-:Y:S01]  /*9780*/  STS.128 [R52+0x20], R36 ;  /* 0x0000202434007388 */ /* 0x0003e20000000c00 */
[----:B------:R-:W-:Y:S01]  /*9790*/  FADD R55, R3, 1 ;  /* 0x3f80000003377421 */ /* 0x000fe20000000000 */
[----:B------:R-:W-:Y:S01]  /*97a0*/  FMUL R49, R60, R49 ;  /* 0x000000313c317220 */ /* 0x000fe20000400000 */
[----:B------:R-:W-:Y:S01]  /*97b0*/  FMUL R50, R59, R50 ;  /* 0x000000323b327220 */ /* 0x000fe20000400000 */
[----:B------:R-:W-:Y:S01]  /*97c0*/  FMUL R54, R54, R45 ;  /* 0x0000002d36367220 */ /* 0x000fe20000400000 */
[----:B------:R-:W-:Y:S01]  /*97d0*/  FMUL R55, R55, R46 ;  /* 0x0000002e37377220 */ /* 0x000fe20000400000 */
[----:B------:R-:W-:Y:S02]  /*97e0*/  F2FP.F16.F32.PACK_AB R46, R56, R51 ;  /* 0x00000033382e723e */ /* 0x000fe400000000ff */
[----:B------:R-:W-:Y:S02]  /*97f0*/  F2FP.F16.F32.PACK_AB R45, R50, R49 ;  /* 0x00000031322d723e */ /* 0x000fe400000000ff */
[----:B------:R-:W-:Y:S02]  /*9800*/  F2FP.F16.F32.PACK_AB R47, R55, R54 ;  /* 0x00000036372f723e */ /* 0x000fe400000000ff */
[----:B------:R-:W-:Y:S02]  /*9810*/  LEA R49, R127, R48, 0x4 ;  /* 0x000000307f317211 */ /* 0x000fe400078e20ff */
[----:B------:R-:W-:Y:S02]  /*9820*/  ISETP.NE.AND P0, PT, R131, RZ, PT ;  /* 0x000000ff8300720c */ /* 0x000fe40003f05270 */
[----:B------:R-:W-:Y:S01]  /*9830*/  @!P3 IADD3 R50, PT, PT, R67, 0x1, RZ ;  /* 0x000000014332b810 */ /* 0x000fe20007ffe0ff */
[----:B------:R1:W-:Y:S03]  /*9840*/  STS.128 [R49+0x10], R44 ;  /* 0x0000102c31007388 */ /* 0x0003e60000000c00 */
[C---:B------:R-:W-:Y:S04]  /*9850*/  @!P3 ISETP.NE.AND P1, PT, R50.reuse, 0x4, PT ;  /* 0x000000043200b80c */ /* 0x040fe80003f25270 */
[----:B------:R-:W-:Y:S01]  /*9860*/  @!P3 SEL R51, RZ, 0x1, P1 ;  /* 0x00000001ff33b807 */ /* 0x000fe20000800000 */
[----:B------:R-:W-:Y:S01]  /*9870*/  @!PT LDS RZ, [RZ] ;  /* 0x00000000fffff984 */ /* 0x000fe20000000800 */
[----:B------:R-:W-:Y:S01]  /*9880*/  @!PT LDS RZ, [RZ] ;  /* 0x00000000fffff984 */ /* 0x000fe20000000800 */
[----:B------:R-:W-:Y:S01]  /*9890*/  @!PT LDS RZ, [RZ] ;  /* 0x00000000fffff984 */ /* 0x000fe20000000800 */
[----:B------:R-:W-:Y:S01]  /*98a0*/  @!PT LDS RZ, [RZ] ;  /* 0x00000000fffff984 */ /* 0x000fe20000000800 */
[----:B------:R2:W-:Y:S06]  /*98b0*/  MEMBAR.ALL.CTA ;  /* 0x0000000000007992 */ /* 0x0005ec0000008000 */
[----:B--2---:R-:W2:Y:S01]  /*98c0*/  FENCE.VIEW.ASYNC.S ;  /* 0x00000000000073c6 */ /* 0x004ea20000000000 */
[----:B------:R-:W-:Y:S02]  /*98d0*/  @!P3 SEL R67, R50, RZ, P1 ;  /* 0x000000ff3243b207 */ /* 0x000fe40000800000 */
[----:B------:R-:W-:Y:S01]  /*98e0*/  @!P3 LOP3.LUT R126, R126, R51, RZ, 0x3c, !PT ;  /* 0x000000337e7eb212 */ /* 0x000fe200078e3cff */
[----:B--2---:R-:W-:Y:S06]  /*98f0*/  BAR.SYNC.DEFER_BLOCKING 0x1, 0x80 ;  /* 0x0042000000007b1d */ /* 0x004fec0000010000 */
[----:B------:R-:W-:Y:S05]  /*9900*/  @P0 BRA `(.L_x_105) ;  /* 0x0000000000340947 */ /* 0x000fea0003800000 */
[----:B------:R-:W-:Y:S01]  /*9910*/  UIADD3 UR10, UP0, UPT, UR46, 0x680, URZ ;  /* 0x000006802e0a7890 */ /* 0x000fe2000ff1e0ff */
[----:B------:R-:W-:Y:S01]  /*9920*/  R2UR UR6, R111 ;  /* 0x000000006f0672ca */ /* 0x000fe200000e0000 */
[----:B------:R-:W-:Y:S01]  /*9930*/  UIADD3 UR4, UPT, UPT, UR41, 0x200, UR8 ;  /* 0x0000020029047890 */ /* 0x000fe2000fffe008 */
[----:B------:R-:W-:Y:S01]  /*9940*/  PLOP3.LUT P1, PT, PT, PT, PT, 0x80, 0x8 ;  /* 0x000000000008781c */ /* 0x000fe20003f2f070 */
[----:B------:R-:W-:Y:S01]  /*9950*/  UIADD3.X UR11, UPT, UPT, URZ, UR47, URZ, UP0, !UPT ;  /* 0x0000002fff0b7290 */ /* 0x000fe200087fe4ff */
[----:B------:R-:W-:Y:S11]  /*9960*/  IMAD.IADD R63, R112, 0x1, R63 ;  /* 0x00000001703f7824 */ /* 0x000ff600078e023f */
.L_x_106:
[----:B------:R-:W-:Y:S02]  /*9970*/  PLOP3.LUT P2, PT, P2, P1, PT, 0xf2, 0x2f ;  /* 0x00000000002f781c */ /* 0x000fe40001743e72 */
[----:B------:R-:W-:Y:S01]  /*9980*/  @P1 R2UR P2, UR5, R63 ;  /* 0x000000003f0512ca */ /* 0x000fe20000040000 */
[----:B------:R-:W-:Y:S07]  /*9990*/  UMOV UR7, UR36 ;  /* 0x0000002400077c82 */ /* 0x000fee0008000000 */
[----:B------:R-:W-:Y:S05]  /*99a0*/  @P1 PLOP3.LUT P1, PT, P2, PT, PT, 0x80, 0x8 ;  /* 0x000000000008181c */ /* 0x000fea000172f070 */
[----:B------:R2:W-:Y:S08]  /*99b0*/  UTMASTG.3D [UR4], [UR10] ;  /* 0x000000040a0073b5 */ /* 0x0005f00008010000 */
[----:B--2---:R-:W-:Y:S05]  /*99c0*/  @P1 BRA.U.ANY `(.L_x_106) ;  /* 0xfffffffd00e81947 */ /* 0x004fea000393ffff */
[----:B------:R0:W-:Y:S02]  /*99d0*/  UTMACMDFLUSH ;  /* 0x00000000000079b7 */ /* 0x0001e40000000000 */
.L_x_105:
[----:B------:R-:W-:Y:S05]  /*99e0*/  BSYNC.RECONVERGENT B0 ;  /* 0x0000000000007941 */ /* 0x000fea0003800200 */
.L_x_104:
[----:B------:R-:W-:Y:S01]  /*99f0*/  UIADD3 UR43, UPT, UPT, UR43, 0x1, URZ ;  /* 0x000000012b2b7890 */ /* 0x000fe2000fffe0ff */
[----:B------:R-:W-:Y:S03]  /*9a00*/  BSSY.RECONVERGENT B0, `(.L_x_107) ;  /* 0x0000007000007945 */ /* 0x000fe60003800200 */
[----:B------:R-:W-:Y:S04]  /*9a10*/  UISETP.NE.AND UP0, UPT, UR43, 0x4, UPT ;  /* 0x000000042b00788c */ /* 0x000fe8000bf05270 */
[----:B------:R-:W-:Y:S02]  /*9a20*/  USEL UR4, URZ, 0x1, UP0 ;  /* 0x00000001ff047887 */ /* 0x000fe40008000000 */
[----:B------:R-:W-:Y:S02]  /*9a30*/  USEL UR43, UR43, URZ, UP0 ;  /* 0x000000ff2b2b7287 */ /* 0x000fe40008000000 */
[----:B------:R-:W-:Y:S01]  /*9a40*/  ULOP3.LUT UR44, UR44, UR4, URZ, 0x3c, !UPT ;  /* 0x000000042c2c7292 */ /* 0x000fe2000f8e3cff */
[----:B------:R-:W-:Y:S11]  /*9a50*/  @P0 BRA `(.L_x_108) ;  /* 0x0000000000040947 */ /* 0x000ff60003800000 */
[----:B------:R-:W-:Y:S04]  /*9a60*/  DEPBAR.LE SB0, 0x1 ;  /* 0x000080400000791a */ /* 0x000fe80000000000 */
.L_x_108:
[----:B------:R-:W-:Y:S05]  /*9a70*/  BSYNC.RECONVERGENT B0 ;  /* 0x0000000000007941 */ /* 0x000fea0003800200 */
.L_x_107:
[----:B------:R-:W-:Y:S01]  /*9a80*/  BAR.SYNC.DEFER_BLOCKING 0x1, 0x80 ;  /* 0x0042000000007b1d */ /* 0x000fe20000010000 */
[----:B------:R-:W-:Y:S01]  /*9a90*/  ISETP.NE.AND P3, PT, R135, RZ, PT ;  /* 0x000000ff8700720c */ /* 0x000fe20003f65270 */
[----:B------:R-:W-:Y:S05]  /*9aa0*/  VIADD R118, R118, 0x1 ;  /* 0x0000000176767836 */ /* 0x000fea0000000000 */
[----:B------:R-:W-:Y:S01]  /*9ab0*/  ISETP.GE.U32.AND P0, PT, R118, 0x2, PT ;  /* 0x000000027600780c */ /* 0x000fe20003f06070 */
[----:B------:R-:W-:Y:S11]  /*9ac0*/  BSSY.RECONVERGENT B0, `(.L_x_109) ;  /* 0x000000b000007945 */ /* 0x000ff60003800200 */
[----:B------:R-:W-:Y:S01]  /*9ad0*/  @!UPT UIADD3 URZ, UPT, UPT, URZ, URZ, URZ ;  /* 0x000000fffffff290 */ /* 0x000fe2000fffe0ff */
[----:B------:R-:W-:Y:S05]  /*9ae0*/  @!P0 BRA `(.L_x_110) ;  /* 0x0000000000208947 */ /* 0x000fea0003800000 */
[C---:B------:R-:W-:Y:S01]  /*9af0*/  @!P3 LEA R3, R124.reuse, UR41, 0x3 ;  /* 0x000000297c03bc11 */ /* 0x040fe2000f8e18ff */
[----:B------:R-:W-:Y:S02]  /*9b00*/  IMAD.U32 R0, RZ, RZ, UR37 ;  /* 0x00000025ff007e24 */ /* 0x000fe4000f8e00ff */
[----:B------:R-:W-:Y:S02]  /*9b10*/  VIADD R124, R124, 0x1 ;  /* 0x000000017c7c7836 */ /* 0x000fe40000000000 */
[----:B------:R-:W-:Y:S03]  /*9b20*/  @!P3 VIADD R3, R3, 0x80 ;  /* 0x000000800303b836 */ /* 0x000fe60000000000 */
[----:B------:R-:W-:Y:S02]  /*9b30*/  ISETP.NE.AND P0, PT, R124, 0x4, PT ;  /* 0x000000047c00780c */ /* 0x000fe40003f05270 */
[----:B------:R-:W-:Y:S02]  /*9b40*/  @!P3 PRMT R0, R0, 0x654, R3 ;  /* 0x000006540000b816 */ /* 0x000fe40000000003 */
[----:B------:R-:W-:Y:S02]  /*9b50*/  SEL R124, R124, RZ, P0 ;  /* 0x000000ff7c7c7207 */ /* 0x000fe40000000000 */
[----:B------:R2:W-:Y:S07]  /*9b60*/  @!P3 SYNCS.ARRIVE.TRANS64.RED.A1T0 RZ, [R0+URZ], RZ ;  /* 0x000000ff00ffb9a7 */ /* 0x0005ee00081004ff */
.L_x_110:
[----:B------:R-:W-:Y:S05]  /*9b70*/  BSYNC.RECONVERGENT B0 ;  /* 0x0000000000007941 */ /* 0x000fea0003800200 */
.L_x_109:
[C---:B------:R-:W-:Y:S01]  /*9b80*/  ISETP.EQ.OR P2, PT, R65.reuse, 0x3, P3 ;  /* 0x000000034100780c */ /* 0x040fe20001f42670 */
[----:B------:R-:W-:Y:S01]  /*9b90*/  VIADD R65, R65, 0x1 ;  /* 0x0000000141417836 */ /* 0x000fe20000000000 */
[----:B------:R-:W-:Y:S04]  /*9ba0*/  SEL R119, R119, 0x1, P3 ;  /* 0x0000000177777807 */ /* 0x000fe80001800000 */
[----:B------:R-:W-:Y:S07]  /*9bb0*/  ISETP.NE.AND P0, PT, R65, 0x4, PT ;  /* 0x000000044100780c */ /* 0x000fee0003f05270 */
[----:B------:R-:W-:Y:S02]  /*9bc0*/  @!P2 LEA R3, R117, UR41, 0x3 ;  /* 0x000000297503ac11 */ /* 0x000fe4000f8e18ff */
[----:B--2---:R-:W-:Y:S04]  /*9bd0*/  @!P2 SHF.L.U32 R0, R120, 0x1f, RZ ;  /* 0x0000001f7800a819 */ /* 0x004fe800000006ff */
[----:B------:R-:W2:Y:S02]  /*9be0*/  @!P2 SYNCS.PHASECHK.TRANS64.TRYWAIT P1, [R3+URZ+0x60], R0 ;  /* 0x000060000300a5a7 */ /* 0x000ea400080211ff */
[----:B--2---:R-:W-:Y:S01]  /*9bf0*/  @!P2 SEL R119, RZ, 0x1, !P1 ;  /* 0x00000001ff77a807 */ /* 0x004fe20004800000 */
[----:B------:R-:W-:Y:S06]  /*9c00*/  @P0 BRA `(.L_x_111) ;  /* 0xffffffbc00740947 */ /* 0x000fec000383ffff */
[----:B------:R-:W-:Y:S01]  /*9c10*/  ISETP.NE.AND P3, PT, R134, RZ, PT ;  /* 0x000000ff8600720c */ /* 0x000fe20003f65270 */
[----:B------:R-:W-:Y:S01]  /*9c20*/  UIADD3 UR42, UPT, UPT, UR42, 0x4, URZ ;  /* 0x000000042a2a7890 */ /* 0x000fe2000fffe0ff */
[----:B------:R-:W-:Y:S01]  /*9c30*/  LOP3.LUT P1, RZ, R106, 0x1, RZ, 0xc0, !PT ;  /* 0x000000016aff7812 */ /* 0x000fe2000782c0ff */
[----:B------:R-:W-:Y:S01]  /*9c40*/  IMAD.IADD R112, R122, 0x1, R87 ;  /* 0x000000017a707824 */ /* 0x000fe200078e0257 */
[----:B------:R-:W-:Y:S01]  /*9c50*/  ISETP.NE.AND P0, PT, R113, 0x2, PT ;  /* 0x000000027100780c */ /* 0x000fe20003f05270 */
[----:B------:R-:W-:-:S03]  /*9c60*/  IMAD.IADD R111, R121, 0x1, R108 ;  /* 0x00000001796f7824 */ /* 0x000fc600078e026c */
[----:B------:R-:W-:Y:S02]  /*9c70*/  SEL R0, RZ, 0x1, P0 ;  /* 0x00000001ff007807 */ /* 0x000fe40000000000 */
[----:B------:R-:W-:Y:S02]  /*9c80*/  SEL R113, R113, RZ, P0 ;  /* 0x000000ff71717207 */ /* 0x000fe40000000000 */
[----:B------:R-:W-:Y:S02]  /*9c90*/  LOP3.LUT R125, R125, R0, RZ, 0x3c, !PT ;  /* 0x000000007d7d7212 */ /* 0x000fe400078e3cff */
[----:B------:R-:W-:Y:S01]  /*9ca0*/  @P3 R2UR UR36, R123 ;  /* 0x000000007b2432ca */ /* 0x000fe200000e0000 */
[----:B------:R-:W-:-:S14]  /*9cb0*/  @P1 BRA `(.L_x_112) ;  /* 0xffffffb000001947 */ /* 0x000fdc000383ffff */
[----:B------:R-:W-:-:S09]  /*9cc0*/  UISETP.NE.AND UP0, UPT, UR45, URZ, UPT ;  /* 0x000000ff2d00728c */ /* 0x000fd2000bf05270 */
[----:B------:R-:W-:Y:S05]  /*9cd0*/  BRA.U !UP0, `(.L_x_113) ;  /* 0x0000000108487547 */ /* 0x000fea000b800000 */
[----:B------:R-:W2:Y:S02]  /*9ce0*/  LDCU.64 UR4, c[0x0][0x890] ;  /* 0x00011200ff0477ac */ /* 0x000ea40008000a00 */
[----:B--2---:R-:W-:-:S04]  /*9cf0*/  UISETP.NE.U32.AND UP0, UPT, UR4, URZ, UPT ;  /* 0x000000ff0400728c */ /* 0x004fc8000bf05070 */
[----:B------:R-:W-:-:S09]  /*9d00*/  UISETP.NE.AND.EX UP0, UPT, UR5, URZ, UPT, UP0 ;  /* 0x000000ff0500728c */ /* 0x000fd2000bf05300 */
[----:B------:R-:W-:Y:S05]  /*9d10*/  BRA.U UP0, `(.L_x_114) ;  /* 0x00000001000c7547 */ /* 0x000fea000b800000 */
[----:B------:R-:W-:-:S13]  /*9d20*/  FSETP.NEU.AND P0, PT, R81, RZ, PT ;  /* 0x000000ff5100720b */ /* 0x000fda0003f0d000 */
[----:B------:R-:W-:Y:S05]  /*9d30*/  @!P0 EXIT ;  /* 0x000000000000894d */ /* 0x000fea0003800000 */
[----:B------:R-:W-:Y:S05]  /*9d40*/  BRA `(.L_x_113) ;  /* 0x00000000002c7947 */ /* 0x000fea0003800000 */
.L_x_114:
[----:B------:R-:W-:Y:S01]  /*9d50*/  ISETP.NE.AND P0, PT, R110, RZ, PT ;  /* 0x000000ff6e00720c */ /* 0x000fe20003f05270 */
[----:B------:R-:W-:-:S12]  /*9d60*/  BSSY.RECONVERGENT B0, `(.L_x_113) ;  /* 0x0000009000007945 */ /* 0x000fd80003800200 */
[----:B------:R-:W-:Y:S05]  /*9d70*/  @P0 BRA `(.L_x_115) ;  /* 0x0000000000140947 */ /* 0x000fea0003800000 */
[----:B------:R-:W2:Y:S02]  /*9d80*/  LDCU.64 UR4, c[0x0][0x888] ;  /* 0x00011100ff0477ac */ /* 0x000ea40008000a00 */
[----:B--2---:R-:W-:-:S04]  /*9d90*/  ISETP.NE.U32.AND P0, PT, RZ, UR4, PT ;  /* 0x00000004ff007c0c */ /* 0x004fc8000bf05070 */
[----:B------:R-:W-:-:S13]  /*9da0*/  ISETP.NE.AND.EX P0, PT, RZ, UR5, PT, P0 ;  /* 0x00000005ff007c0c */ /* 0x000fda000bf05300 */
[----:B------:R-:W-:Y:S05]  /*9db0*/  @!P0 EXIT ;  /* 0x000000000000894d */ /* 0x000fea0003800000 */
[----:B------:R-:W-:Y:S05]  /*9dc0*/  BRA `(.L_x_116) ;  /* 0x0000000000087947 */ /* 0x000fea0003800000 */
.L_x_115:
[----:B------:R-:W-:-:S13]  /*9dd0*/  FSETP.NEU.AND P0, PT, R81, RZ, PT ;  /* 0x000000ff5100720b */ /* 0x000fda0003f0d000 */
[----:B------:R-:W-:Y:S05]  /*9de0*/  @!P0 EXIT ;  /* 0x000000000000894d */ /* 0x000fea0003800000 */
.L_x_116:
[----:B------:R-:W-:Y:S05]  /*9df0*/  BSYNC.RECONVERGENT B0 ;  /* 0x0000000000007941 */ /* 0x000fea0003800200 */
.L_x_113:
[----:B------:R-:W-:Y:S01]  /*9e00*/  LEA R3, R124, UR41, 0x3 ;  /* 0x000000297c037c11 */ /* 0x000fe2000f8e18ff */
[----:B------:R-:W-:Y:S01]  /*9e10*/  IMAD.U32 R0, RZ, RZ, UR37 ;  /* 0x00000025ff007e24 */ /* 0x000fe2000f8e00ff */
[----:B------:R-:W-:-:S04]  /*9e20*/  DEPBAR.LE SB0, 0x0 ;  /* 0x000080000000791a */ /* 0x000fc80000000000 */
[----:B------:R-:W-:-:S05]  /*9e30*/  VIADD R3, R3, 0x80 ;  /* 0x0000008003037836 */ /* 0x000fca0000000000 */
[----:B------:R-:W-:-:S04]  /*9e40*/  PRMT R0, R0, 0x654, R3 ;  /* 0x0000065400007816 */ /* 0x000fc80000000003 */
[----:B------:R-:W-:Y:S01]  /*9e50*/  SYNCS.ARRIVE.TRANS64.RED.A1T0 RZ, [R0+URZ], RZ ;  /* 0x000000ff00ff79a7 */ /* 0x000fe200081004ff */
[----:B------:R-:W-:Y:S05]  /*9e60*/  EXIT ;  /* 0x000000000000794d */ /* 0x000fea0003800000 */
.L_x_19:
[----:B----4-:R4:W1:Y:S02]  /*9e70*/  SYNCS.PHASECHK.TRANS64.TRYWAIT P0, [R3+URZ+0x120], R2 ;  /* 0x00012002030075a7 */ /* 0x01086400080011ff */
[----:B-1----:R-:W-:Y:S05]  /*9e80*/  @!P0 NANOSLEEP.SYNCS 0x989680 ;  /* 0x009896800000895d */ /* 0x002fea0003900000 */
[----:B------:R-:W1:Y:S02]  /*9e90*/  @!P0 SYNCS.PHASECHK.TRANS64 P0, [R3+URZ+0x120], R2 ;  /* 0x00012002030085a7 */ /* 0x000e6400080010ff */
[----:B-1----:R-:W-:Y:S05]  /*9ea0*/  @!P0 BRA `(.L_x_19) ;  /* 0xfffffffc00f08947 */ /* 0x002fea000383ffff */
[----:B------:R-:W-:Y:S05]  /*9eb0*/  BRA `(.L_x_117) ;  /* 0xffffff7400c47947 */ /* 0x000fea000383ffff */
.L_x_22:
[----:B-1----:R-:W-:-:S07]  /*9ec0*/  MOV R2, UR33 ;  /* 0x0000002100027c02 */ /* 0x002fce0008000f00 */
.L_x_118:
[----:B-1----:R1:W4:Y:S02]  /*9ed0*/  SYNCS.PHASECHK.TRANS64.TRYWAIT P0, [R2+URZ+0x30], R5 ;  /* 0x00003005020075a7 */ /* 0x00232400080011ff */
[----:B----4-:R-:W-:Y:S05]  /*9ee0*/  @!P0 NANOSLEEP.SYNCS 0x989680 ;  /* 0x009896800000895d */ /* 0x010fea0003900000 */
[----:B------:R-:W4:Y:S02]  /*9ef0*/  @!P0 SYNCS.PHASECHK.TRANS64 P0, [R2+URZ+0x30], R5 ;  /* 0x00003005020085a7 */ /* 0x000f2400080010ff */
[----:B----4-:R-:W-:Y:S05]  /*9f00*/  @!P0 BRA `(.L_x_118) ;  /* 0xfffffffc00f08947 */ /* 0x010fea000383ffff */
[----:B------:R-:W-:Y:S05]  /*9f10*/  BRA `(.L_x_21) ;  /* 0xffffff7800147947 */ /* 0x000fea000383ffff */
.L_x_28:
[----:B-1----:R-:W-:-:S07]  /*9f20*/  MOV R2, UR17 ;  /* 0x0000001100027c02 */ /* 0x002fce0008000f00 */
.L_x_119:
[----:B-1----:R1:W4:Y:S02]  /*9f30*/  SYNCS.PHASECHK.TRANS64.TRYWAIT P0, [R2+URZ+0x30], R5 ;  /* 0x00003005020075a7 */ /* 0x00232400080011ff */
[----:B----4-:R-:W-:Y:S05]  /*9f40*/  @!P0 NANOSLEEP.SYNCS 0x989680 ;  /* 0x009896800000895d */ /* 0x010fea0003900000 */
[----:B------:R-:W4:Y:S02]  /*9f50*/  @!P0 SYNCS.PHASECHK.TRANS64 P0, [R2+URZ+0x30], R5 ;  /* 0x00003005020085a7 */ /* 0x000f2400080010ff */
[----:B----4-:R-:W-:Y:S05]  /*9f60*/  @!P0 BRA `(.L_x_119) ;  /* 0xfffffffc00f08947 */ /* 0x010fea000383ffff */
[----:B------:R-:W-:Y:S05]  /*9f70*/  BRA `(.L_x_27) ;  /* 0xffffff7800bc7947 */ /* 0x000fea000383ffff */
.L_x_32:
[----:B-1----:R1:W4:Y:S02]  /*9f80*/  SYNCS.PHASECHK.TRANS64.TRYWAIT P0, [R2+URZ+0xb0], R3 ;  /* 0x0000b003020075a7 */ /* 0x00232400080011ff */
[----:B----4-:R-:W-:Y:S05]  /*9f90*/  @!P0 NANOSLEEP.SYNCS 0x989680 ;  /* 0x009896800000895d */ /* 0x010fea0003900000 */
[----:B------:R-:W4:Y:S02]  /*9fa0*/  @!P0 SYNCS.PHASECHK.TRANS64 P0, [R2+URZ+0xb0], R3 ;  /* 0x0000b003020085a7 */ /* 0x000f2400080010ff */
[----:B----4-:R-:W-:Y:S05]  /*9fb0*/  @!P0 BRA `(.L_x_32) ;  /* 0xfffffffc00f08947 */ /* 0x010fea000383ffff */
[----:B------:R-:W-:Y:S05]  /*9fc0*/  BRA `(.L_x_120) ;  /* 0xffffff7c00487947 */ /* 0x000fea000383ffff */
.L_x_36:
[----:B--2---:R-:W-:-:S07]  /*9fd0*/  MOV R0, UR5 ;  /* 0x0000000500007c02 */ /* 0x004fce0008000f00 */
.L_x_121:
[----:B-1----:R1:W2:Y:S02]  /*9fe0*/  SYNCS.PHASECHK.TRANS64.TRYWAIT P0, [R0+URZ], R3 ;  /* 0x00000003000075a7 */ /* 0x0022a400080011ff */
[----:B--2---:R-:W-:Y:S05]  /*9ff0*/  @!P0 NANOSLEEP.SYNCS 0x989680 ;  /* 0x009896800000895d */ /* 0x004fea0003900000 */
[----:B------:R-:W2:Y:S02]  /*a000*/  @!P0 SYNCS.PHASECHK.TRANS64 P0, [R0+URZ], R3 ;  /* 0x00000003000085a7 */ /* 0x000ea400080010ff */
[----:B--2---:R-:W-:Y:S05]  /*a010*/  @!P0 BRA `(.L_x_121) ;  /* 0xfffffffc00f08947 */ /* 0x004fea000383ffff */
[----:B------:R-:W-:Y:S05]  /*a020*/  BRA `(.L_x_122) ;  /* 0xffffff8000b87947 */ /* 0x000fea000383ffff */
.L_x_37:
[----:B--2---:R-:W-:-:S07]  /*a030*/  MOV R0, UR5 ;  /* 0x0000000500007c02 */ /* 0x004fce0008000f00 */
.L_x_123:
[----:B-1----:R1:W2:Y:S02]  /*a040*/  SYNCS.PHASECHK.TRANS64.TRYWAIT P0, [R0+URZ], R3 ;  /* 0x00000003000075a7 */ /* 0x0022a400080011ff */
[----:B--2---:R-:W-:Y:S05]  /*a050*/  @!P0 NANOSLEEP.SYNCS 0x989680 ;  /* 0x009896800000895d */ /* 0x004fea0003900000 */
[----:B------:R-:W2:Y:S02]  /*a060*/  @!P0 SYNCS.PHASECHK.TRANS64 P0, [R0+URZ], R3 ;  /* 0x00000003000085a7 */ /* 0x000ea400080010ff */
[----:B--2---:R-:W-:Y:S05]  /*a070*/  @!P0 BRA `(.L_x_123) ;  /* 0xfffffffc00f08947 */ /* 0x004fea000383ffff */
[----:B------:R-:W-:Y:S05]  /*a080*/  BRA `(.L_x_124) ;  /* 0xffffff8000c47947 */ /* 0x000fea000383ffff */
.L_x_38:
[----:B--2---:R-:W-:-:S07]  /*a090*/  MOV R0, UR5 ;  /* 0x0000000500007c02 */ /* 0x004fce0008000f00 */
.L_x_125:
[----:B-1----:R1:W2:Y:S02]  /*a0a0*/  SYNCS.PHASECHK.TRANS64.TRYWAIT P0, [R0+URZ], R3 ;  /* 0x00000003000075a7 */ /* 0x0022a400080011ff */
[----:B--2---:R-:W-:Y:S05]  /*a0b0*/  @!P0 NANOSLEEP.SYNCS 0x989680 ;  /* 0x009896800000895d */ /* 0x004fea0003900000 */
[----:B------:R-:W2:Y:S02]  /*a0c0*/  @!P0 SYNCS.PHASECHK.TRANS64 P0, [R0+URZ], R3 ;  /* 0x00000003000085a7 */ /* 0x000ea400080010ff */
[----:B--2---:R-:W-:Y:S05]  /*a0d0*/  @!P0 BRA `(.L_x_125) ;  /* 0xfffffffc00f08947 */ /* 0x004fea000383ffff */
[----:B------:R-:W-:Y:S05]  /*a0e0*/  BRA `(.L_x_126) ;  /* 0xffffff8000d07947 */ /* 0x000fea000383ffff */
.L_x_39:
[----:B--2---:R-:W-:-:S07]  /*a0f0*/  MOV R0, UR5 ;  /* 0x0000000500007c02 */ /* 0x004fce0008000f00 */
.L_x_127:
[----:B-1----:R1:W2:Y:S02]  /*a100*/  SYNCS.PHASECHK.TRANS64.TRYWAIT P0, [R0+URZ], R3 ;  /* 0x00000003000075a7 */ /* 0x0022a400080011ff */
[----:B--2---:R-:W-:Y:S05]  /*a110*/  @!P0 NANOSLEEP.SYNCS 0x989680 ;  /* 0x009896800000895d */ /* 0x004fea0003900000 */
[----:B------:R-:W2:Y:S02]  /*a120*/  @!P0 SYNCS.PHASECHK.TRANS64 P0, [R0+URZ], R3 ;  /* 0x00000003000085a7 */ /* 0x000ea400080010ff */
[----:B--2---:R-:W-:Y:S05]  /*a130*/  @!P0 BRA `(.L_x_127) ;  /* 0xfffffffc00f08947 */ /* 0x004fea000383ffff */
[----:B------:R-:W-:Y:S05]  /*a140*/  BRA `(.L_x_128) ;  /* 0xffffff8000dc7947 */ /* 0x000fea000383ffff */
.L_x_40:
[----:B--2---:R-:W-:-:S07]  /*a150*/  MOV R0, UR5 ;  /* 0x0000000500007c02 */ /* 0x004fce0008000f00 */
.L_x_129:
[----:B-1----:R1:W2:Y:S02]  /*a160*/  SYNCS.PHASECHK.TRANS64.TRYWAIT P0, [R0+URZ], R3 ;  /* 0x00000003000075a7 */ /* 0x0022a400080011ff */
[----:B--2---:R-:W-:Y:S05]  /*a170*/  @!P0 NANOSLEEP.SYNCS 0x989680 ;  /* 0x009896800000895d */ /* 0x004fea0003900000 */
[----:B------:R-:W2:Y:S02]  /*a180*/  @!P0 SYNCS.PHASECHK.TRANS64 P0, [R0+URZ], R3 ;  /* 0x00000003000085a7 */ /* 0x000ea400080010ff */
[----:B--2---:R-:W-:Y:S05]  /*a190*/  @!P0 BRA `(.L_x_129) ;  /* 0xfffffffc00f08947 */ /* 0x004fea000383ffff */
[----:B------:R-:W-:Y:S05]  /*a1a0*/  BRA `(.L_x_130) ;  /* 0xffffff8000e87947 */ /* 0x000fea000383ffff */
.L_x_43:
[----:B-1----:R1:W2:Y:S02]  /*a1b0*/  SYNCS.PHASECHK.TRANS64.TRYWAIT P0, [R0+URZ+0x110], R5 ;  /* 0x00011005000075a7 */ /* 0x0022a400080011ff */
[----:B--2---:R-:W-:Y:S05]  /*a1c0*/  @!P0 NANOSLEEP.SYNCS 0x989680 ;  /* 0x009896800000895d */ /* 0x004fea0003900000 */
[----:B------:R-:W2:Y:S02]  /*a1d0*/  @!P0 SYNCS.PHASECHK.TRANS64 P0, [R0+URZ+0x110], R5 ;  /* 0x00011005000085a7 */ /* 0x000ea400080010ff */
[----:B--2---:R-:W-:Y:S05]  /*a1e0*/  @!P0 BRA `(.L_x_43) ;  /* 0xfffffffc00f08947 */ /* 0x004fea000383ffff */
[----:B------:R-:W-:Y:S05]  /*a1f0*/  BRA `(.L_x_131) ;  /* 0xffffff8400447947 */ /* 0x000fea000383ffff */
.L_x_44:
[----:B------:R-:W-:-:S07]  /*a200*/  MOV R0, UR5 ;  /* 0x0000000500007c02 */ /* 0x000fce0008000f00 */
.L_x_132:
[----:B-1----:R1:W2:Y:S02]  /*a210*/  SYNCS.PHASECHK.TRANS64.TRYWAIT P0, [R0+URZ+0xc0], R5 ;  /* 0x0000c005000075a7 */ /* 0x0022a400080011ff */
[----:B--2---:R-:W-:Y:S05]  /*a220*/  @!P0 NANOSLEEP.SYNCS 0x989680 ;  /* 0x009896800000895d */ /* 0x004fea0003900000 */
[----:B------:R-:W2:Y:S02]  /*a230*/  @!P0 SYNCS.PHASECHK.TRANS64 P0, [R0+URZ+0xc0], R5 ;  /* 0x0000c005000085a7 */ /* 0x000ea400080010ff */
[----:B--2---:R-:W-:Y:S05]  /*a240*/  @!P0 BRA `(.L_x_132) ;  /* 0xfffffffc00f08947 */ /* 0x004fea000383ffff */
[----:B------:R-:W-:Y:S05]  /*a250*/  BRA `(.L_x_133) ;  /* 0xffffff8400547947 */ /* 0x000fea000383ffff */
.L_x_45:
[----:B-1----:R1:W2:Y:S02]  /*a260*/  SYNCS.PHASECHK.TRANS64.TRYWAIT P1, [R0+URZ+0xb0], R5 ;  /* 0x0000b005000075a7 */ /* 0x0022a400080211ff */
[----:B--2---:R-:W-:Y:S05]  /*a270*/  @!P1 NANOSLEEP.SYNCS 0x989680 ;  /* 0x009896800000995d */ /* 0x004fea0003900000 */
[----:B------:R-:W2:Y:S02]  /*a280*/  @!P1 SYNCS.PHASECHK.TRANS64 P1, [R0+URZ+0xb0], R5 ;  /* 0x0000b005000095a7 */ /* 0x000ea400080210ff */
[----:B--2---:R-:W-:Y:S05]  /*a290*/  @!P1 BRA `(.L_x_45) ;  /* 0xfffffffc00f09947 */ /* 0x004fea000383ffff */
[----:B------:R-:W-:Y:S05]  /*a2a0*/  BRA `(.L_x_134) ;  /* 0xffffff8400847947 */ /* 0x000fea000383ffff */
.L_x_48:
[----:B------:R-:W-:-:S07]  /*a2b0*/  MOV R0, UR5 ;  /* 0x0000000500007c02 */ /* 0x000fce0008000f00 */
.L_x_135:
[----:B-1----:R1:W2:Y:S02]  /*a2c0*/  SYNCS.PHASECHK.TRANS64.TRYWAIT P0, [R0+URZ+0xc0], R3 ;  /* 0x0000c003000075a7 */ /* 0x0022a400080011ff */
[----:B--2---:R-:W-:Y:S05]  /*a2d0*/  @!P0 NANOSLEEP.SYNCS 0x989680 ;  /* 0x009896800000895d */ /* 0x004fea0003900000 */
[----:B------:R-:W2:Y:S02]  /*a2e0*/  @!P0 SYNCS.PHASECHK.TRANS64 P0, [R0+URZ+0xc0], R3 ;  /* 0x0000c003000085a7 */ /* 0x000ea400080010ff */
[----:B--2---:R-:W-:Y:S05]  /*a2f0*/  @!P0 BRA `(.L_x_135) ;  /* 0xfffffffc00f08947 */ /* 0x004fea000383ffff */
[----:B------:R-:W-:Y:S05]  /*a300*/  BRA `(.L_x_47) ;  /* 0xffffff8400d87947 */ /* 0x000fea000383ffff */
.L_x_55:
[----:B-1----:R1:W2:Y:S02]  /*a310*/  SYNCS.PHASECHK.TRANS64.TRYWAIT P1, [R0+URZ+0xb0], R5 ;  /* 0x0000b005000075a7 */ /* 0x0022a400080211ff */
[----:B--2---:R-:W-:Y:S05]  /*a320*/  @!P1 NANOSLEEP.SYNCS 0x989680 ;  /* 0x009896800000995d */ /* 0x004fea0003900000 */
[----:B------:R-:W2:Y:S02]  /*a330*/  @!P1 SYNCS.PHASECHK.TRANS64 P1, [R0+URZ+0xb0], R5 ;  /* 0x0000b005000095a7 */ /* 0x000ea400080210ff */
[----:B--2---:R-:W-:Y:S05]  /*a340*/  @!P1 BRA `(.L_x_55) ;  /* 0xfffffffc00f09947 */ /* 0x004fea000383ffff */
[----:B------:R-:W-:Y:S05]  /*a350*/  BRA `(.L_x_136) ;  /* 0xffffff8c00487947 */ /* 0x000fea000383ffff */
.L_x_56:
[----:B------:R-:W-:-:S07]  /*a360*/  MOV R3, UR7 ;  /* 0x0000000700037c02 */ /* 0x000fce0008000f00 */
.L_x_137:
[----:B-1----:R1:W2:Y:S02]  /*a370*/  SYNCS.PHASECHK.TRANS64.TRYWAIT P0, [R3+URZ+0xf0], R0 ;  /* 0x0000f000030075a7 */ /* 0x0022a400080011ff */
[----:B--2---:R-:W-:Y:S05]  /*a380*/  @!P0 NANOSLEEP.SYNCS 0x989680 ;  /* 0x009896800000895d */ /* 0x004fea0003900000 */
[----:B------:R-:W2:Y:S02]  /*a390*/  @!P0 SYNCS.PHASECHK.TRANS64 P0, [R3+URZ+0xf0], R0 ;  /* 0x0000f000030085a7 */ /* 0x000ea400080010ff */
[----:B--2---:R-:W-:Y:S05]  /*a3a0*/  @!P0 BRA `(.L_x_137) ;  /* 0xfffffffc00f08947 */ /* 0x004fea000383ffff */
[----:B------:R-:W-:Y:S05]  /*a3b0*/  BRA `(.L_x_138) ;  /* 0xffffff8c007c7947 */ /* 0x000fea000383ffff */
.L_x_59:
[----:B------:R-:W-:Y:S07]  /*a3c0*/  MOV R0, UR6 ;  /* 0x0000000600007c02 */ /* 0x000fee0008000f00 */
.L_x_139:
[----:B-1----:R1:W2:Y:S02]  /*a3d0*/  SYNCS.PHASECHK.TRANS64.TRYWAIT P0, [R0+URZ], R3 ;  /* 0x00000003000075a7 */ /* 0x0022a400080011ff */
[----:B--2---:R-:W-:Y:S05]  /*a3e0*/  @!P0 NANOSLEEP.SYNCS 0x989680 ;  /* 0x009896800000895d */ /* 0x004fea0003900000 */
[----:B------:R-:W2:Y:S02]  /*a3f0*/  @!P0 SYNCS.PHASECHK.TRANS64 P0, [R0+URZ], R3 ;  /* 0x00000003000085a7 */ /* 0x000ea400080010ff */
[----:B--2---:R-:W-:Y:S05]  /*a400*/  @!P0 BRA `(.L_x_139) ;  /* 0xfffffffc00f08947 */ /* 0x004fea000383ffff */
[----:B------:R-:W-:Y:S05]  /*a410*/  BRA `(.L_x_58) ;  /* 0xffffff8c00987947 */ /* 0x000fea000383ffff */
.L_x_62:
[----:B------:R-:W-:-:S07]  /*a420*/  MOV R0, UR6 ;  /* 0x0000000600007c02 */ /* 0x000fce0008000f00 */
.L_x_140:
[----:B--2---:R2:W3:Y:S02]  /*a430*/  SYNCS.PHASECHK.TRANS64.TRYWAIT P0, [R0+URZ], R3 ;  /* 0x00000003000075a7 */ /* 0x0044e400080011ff */
[----:B---3--:R-:W-:Y:S05]  /*a440*/  @!P0 NANOSLEEP.SYNCS 0x989680 ;  /* 0x009896800000895d */ /* 0x008fea0003900000 */
[----:B------:R-:W3:Y:S02]  /*a450*/  @!P0 SYNCS.PHASECHK.TRANS64 P0, [R0+URZ], R3 ;  /* 0x00000003000085a7 */ /* 0x000ee400080010ff */
[----:B---3--:R-:W-:Y:S05]  /*a460*/  @!P0 BRA `(.L_x_140) ;  /* 0xfffffffc00f08947 */ /* 0x008fea000383ffff */
[----:B------:R-:W-:Y:S05]  /*a470*/  BRA `(.L_x_141) ;  /* 0xffffff9000787947 */ /* 0x000fea000383ffff */
.L_x_63:
[----:B------:R-:W-:-:S07]  /*a480*/  MOV R0, UR6 ;  /* 0x0000000600007c02 */ /* 0x000fce0008000f00 */
.L_x_142:
[----:B-1----:R1:W2:Y:S02]  /*a490*/  SYNCS.PHASECHK.TRANS64.TRYWAIT P0, [R0+URZ], R3 ;  /* 0x00000003000075a7 */ /* 0x0022a400080011ff */
[----:B--2---:R-:W-:Y:S05]  /*a4a0*/  @!P0 NANOSLEEP.SYNCS 0x989680 ;  /* 0x009896800000895d */ /* 0x004fea0003900000 */
[----:B------:R-:W2:Y:S02]  /*a4b0*/  @!P0 SYNCS.PHASECHK.TRANS64 P0, [R0+URZ], R3 ;  /* 0x00000003000085a7 */ /* 0x000ea400080010ff */
[----:B--2---:R-:W-:Y:S05]  /*a4c0*/  @!P0 BRA `(.L_x_142) ;  /* 0xfffffffc00f08947 */ /* 0x004fea000383ffff */
[----:B------:R-:W-:Y:S05]  /*a4d0*/  BRA `(.L_x_143) ;  /* 0xffffff9000847947 */ /* 0x000fea000383ffff */
.L_x_64:
[----:B------:R-:W-:-:S07]  /*a4e0*/  MOV R0, UR6 ;  /* 0x0000000600007c02 */ /* 0x000fce0008000f00 */
.L_x_144:
[----:B-1----:R1:W2:Y:S02]  /*a4f0*/  SYNCS.PHASECHK.TRANS64.TRYWAIT P0, [R0+URZ], R3 ;  /* 0x00000003000075a7 */ /* 0x0022a400080011ff */
[----:B--2---:R-:W-:Y:S05]  /*a500*/  @!P0 NANOSLEEP.SYNCS 0x989680 ;  /* 0x009896800000895d */ /* 0x004fea0003900000 */
[----:B------:R-:W2:Y:S02]  /*a510*/  @!P0 SYNCS.PHASECHK.TRANS64 P0, [R0+URZ], R3 ;  /* 0x00000003000085a7 */ /* 0x000ea400080010ff */
[----:B--2---:R-:W-:Y:S05]  /*a520*/  @!P0 BRA `(.L_x_144) ;  /* 0xfffffffc00f08947 */ /* 0x004fea000383ffff */
[----:B------:R-:W-:Y:S05]  /*a530*/  BRA `(.L_x_145) ;  /* 0xffffff9000907947 */ /* 0x000fea000383ffff */
.L_x_65:
[----:B------:R-:W-:-:S07]  /*a540*/  MOV R0, UR7 ;  /* 0x0000000700007c02 */ /* 0x000fce0008000f00 */
.L_x_146:
[----:B-1----:R1:W2:Y:S02]  /*a550*/  SYNCS.PHASECHK.TRANS64.TRYWAIT P0, [R0+URZ], R3 ;  /* 0x00000003000075a7 */ /* 0x0022a400080011ff */
[----:B--2---:R-:W-:Y:S05]  /*a560*/  @!P0 NANOSLEEP.SYNCS 0x989680 ;  /* 0x009896800000895d */ /* 0x004fea0003900000 */
[----:B------:R-:W2:Y:S02]  /*a570*/  @!P0 SYNCS.PHASECHK.TRANS64 P0, [R0+URZ], R3 ;  /* 0x00000003000085a7 */ /* 0x000ea400080010ff */
[----:B--2---:R-:W-:Y:S05]  /*a580*/  @!P0 BRA `(.L_x_146) ;  /* 0xfffffffc00f08947 */ /* 0x004fea000383ffff */
[----:B------:R-:W-:Y:S05]  /*a590*/  BRA `(.L_x_147) ;  /* 0xffffff90009c7947 */ /* 0x000fea000383ffff */
.L_x_70:
[----:B--2---:R2:W3:Y:S02]  /*a5a0*/  SYNCS.PHASECHK.TRANS64.TRYWAIT P0, [R0+URZ+0xb0], R3 ;  /* 0x0000b003000075a7 */ /* 0x0044e400080011ff */
[----:B---3--:R-:W-:Y:S05]  /*a5b0*/  @!P0 NANOSLEEP.SYNCS 0x989680 ;  /* 0x009896800000895d */ /* 0x008fea0003900000 */
[----:B------:R-:W3:Y:S02]  /*a5c0*/  @!P0 SYNCS.PHASECHK.TRANS64 P0, [R0+URZ+0xb0], R3 ;  /* 0x0000b003000085a7 */ /* 0x000ee400080010ff */
[----:B---3--:R-:W-:Y:S05]  /*a5d0*/  @!P0 BRA `(.L_x_70) ;  /* 0xfffffffc00f08947 */ /* 0x008fea000383ffff */
[----:B------:R-:W-:Y:S05]  /*a5e0*/  BRA `(.L_x_148) ;  /* 0xffffff9400a87947 */ /* 0x000fea000383ffff */
.L_x_73:
[----:B------:R-:W-:Y:S07]  /*a5f0*/  MOV R0, UR7 ;  /* 0x0000000700007c02 */ /* 0x000fee0008000f00 */
.L_x_149:
[----:B--2---:R2:W3:Y:S02]  /*a600*/  SYNCS.PHASECHK.TRANS64.TRYWAIT P0, [R0+URZ+0xa8], R3 ;  /* 0x0000a803000075a7 */ /* 0x0044e400080011ff */
[----:B---3--:R-:W-:Y:S05]  /*a610*/  @!P0 NANOSLEEP.SYNCS 0x989680 ;  /* 0x009896800000895d */ /* 0x008fea0003900000 */
[----:B------:R-:W3:Y:S02]  /*a620*/  @!P0 SYNCS.PHASECHK.TRANS64 P0, [R0+URZ+0xa8], R3 ;  /* 0x0000a803000085a7 */ /* 0x000ee400080010ff */
[----:B---3--:R-:W-:Y:S05]  /*a630*/  @!P0 BRA `(.L_x_149) ;  /* 0xfffffffc00f08947 */ /* 0x008fea000383ffff */
[----:B------:R-:W-:Y:S05]  /*a640*/  BRA `(.L_x_72) ;  /* 0xffffff9800887947 */ /* 0x000fea000383ffff */
.L_x_76:
[----:B------:R-:W-:Y:S07]  /*a650*/  MOV R3, UR7 ;  /* 0x0000000700037c02 */ /* 0x000fee0008000f00 */
.L_x_150:
[----:B-1----:R1:W2:Y:S02]  /*a660*/  SYNCS.PHASECHK.TRANS64.TRYWAIT P0, [R3+URZ+0x80], R12 ;  /* 0x0000800c030075a7 */ /* 0x0022a400080011ff */
[----:B--2---:R-:W-:Y:S05]  /*a670*/  @!P0 NANOSLEEP.SYNCS 0x989680 ;  /* 0x009896800000895d */ /* 0x004fea0003900000 */
[----:B------:R-:W2:Y:S02]  /*a680*/  @!P0 SYNCS.PHASECHK.TRANS64 P0, [R3+URZ+0x80], R12 ;  /* 0x0000800c030085a7 */ /* 0x000ea400080010ff */
[----:B--2---:R-:W-:Y:S05]  /*a690*/  @!P0 BRA `(.L_x_150) ;  /* 0xfffffffc00f08947 */ /* 0x004fea000383ffff */
[----:B------:R-:W-:Y:S05]  /*a6a0*/  BRA `(.L_x_151) ;  /* 0xffffff9c00007947 */ /* 0x000fea000383ffff */
.L_x_77:
[----:B-1----:R-:W-:Y:S07]  /*a6b0*/  MOV R3, UR7 ;  /* 0x0000000700037c02 */ /* 0x002fee0008000f00 */
.L_x_152:
[----:B-1----:R1:W2:Y:S02]  /*a6c0*/  SYNCS.PHASECHK.TRANS64.TRYWAIT P0, [R3+URZ+0x88], R12 ;  /* 0x0000880c030075a7 */ /* 0x0022a400080011ff */
[----:B--2---:R-:W-:Y:S05]  /*a6d0*/  @!P0 NANOSLEEP.SYNCS 0x989680 ;  /* 0x009896800000895d */ /* 0x004fea0003900000 */
[----:B------:R-:W2:Y:S02]  /*a6e0*/  @!P0 SYNCS.PHASECHK.TRANS64 P0, [R3+URZ+0x88], R12 ;  /* 0x0000880c030085a7 */ /* 0x000ea400080010ff */
[----:B--2---:R-:W-:Y:S05]  /*a6f0*/  @!P0 BRA `(.L_x_152) ;  /* 0xfffffffc00f08947 */ /* 0x004fea000383ffff */
[----:B------:R-:W-:Y:S05]  /*a700*/  BRA `(.L_x_153) ;  /* 0xffffff9c003c7947 */ /* 0x000fea000383ffff */
.L_x_78:
[----:B-1----:R-:W-:Y:S07]  /*a710*/  MOV R3, UR7 ;  /* 0x0000000700037c02 */ /* 0x002fee0008000f00 */
.L_x_154:
[----:B-1----:R1:W2:Y:S02]  /*a720*/  SYNCS.PHASECHK.TRANS64.TRYWAIT P0, [R3+URZ+0x90], R12 ;  /* 0x0000900c030075a7 */ /* 0x0022a400080011ff */
[----:B--2---:R-:W-:Y:S05]  /*a730*/  @!P0 NANOSLEEP.SYNCS 0x989680 ;  /* 0x009896800000895d */ /* 0x004fea0003900000 */
[----:B------:R-:W2:Y:S02]  /*a740*/  @!P0 SYNCS.PHASECHK.TRANS64 P0, [R3+URZ+0x90], R12 ;  /* 0x0000900c030085a7 */ /* 0x000ea400080010ff */
[----:B--2---:R-:W-:Y:S05]  /*a750*/  @!P0 BRA `(.L_x_154) ;  /* 0xfffffffc00f08947 */ /* 0x004fea000383ffff */
[----:B------:R-:W-:Y:S05]  /*a760*/  BRA `(.L_x_155) ;  /* 0xffffff9c00847947 */ /* 0x000fea000383ffff */
.L_x_79:
[----:B------:R-:W-:Y:S07]  /*a770*/  MOV R3, UR7 ;  /* 0x0000000700037c02 */ /* 0x000fee0008000f00 */
.L_x_156:
[----:B-1----:R1:W2:Y:S02]  /*a780*/  SYNCS.PHASECHK.TRANS64.TRYWAIT P0, [R3+URZ+0x98], R12 ;  /* 0x0000980c030075a7 */ /* 0x0022a400080011ff */
[----:B--2---:R-:W-:Y:S05]  /*a790*/  @!P0 NANOSLEEP.SYNCS 0x989680 ;  /* 0x009896800000895d */ /* 0x004fea0003900000 */
[----:B------:R-:W2:Y:S02]  /*a7a0*/  @!P0 SYNCS.PHASECHK.TRANS64 P0, [R3+URZ+0x98], R12 ;  /* 0x0000980c030085a7 */ /* 0x000ea400080010ff */
[----:B--2---:R-:W-:Y:S05]  /*a7b0*/  @!P0 BRA `(.L_x_156) ;  /* 0xfffffffc00f08947 */ /* 0x004fea000383ffff */
[----:B------:R-:W-:Y:S05]  /*a7c0*/  BRA `(.L_x_157) ;  /* 0xffffffa0000c7947 */ /* 0x000fea000383ffff */
.L_x_81:
[----:B------:R-:W-:-:S07]  /*a7d0*/  MOV R0, UR7 ;  /* 0x0000000700007c02 */ /* 0x000fce0008000f00 */
.L_x_158:
[----:B-1----:R1:W3:Y:S02]  /*a7e0*/  SYNCS.PHASECHK.TRANS64.TRYWAIT P0, [R0+URZ+0x80], R3 ;  /* 0x00008003000075a7 */ /* 0x0022e400080011ff */
[----:B---3--:R-:W-:Y:S05]  /*a7f0*/  @!P0 NANOSLEEP.SYNCS 0x989680 ;  /* 0x009896800000895d */ /* 0x008fea0003900000 */
[----:B------:R-:W3:Y:S02]  /*a800*/  @!P0 SYNCS.PHASECHK.TRANS64 P0, [R0+URZ+0x80], R3 ;  /* 0x00008003000085a7 */ /* 0x000ee400080010ff */
[----:B---3--:R-:W-:Y:S05]  /*a810*/  @!P0 BRA `(.L_x_158) ;  /* 0xfffffffc00f08947 */ /* 0x008fea000383ffff */
[----:B------:R-:W-:Y:S05]  /*a820*/  BRA `(.L_x_159) ;  /* 0xffffffa0007c7947 */ /* 0x000fea000383ffff */
.L_x_82:
[----:B-1----:R-:W-:-:S07]  /*a830*/  MOV R0, UR7 ;  /* 0x0000000700007c02 */ /* 0x002fce0008000f00 */
.L_x_160:
[----:B-1----:R1:W3:Y:S02]  /*a840*/  SYNCS.PHASECHK.TRANS64.TRYWAIT P0, [R0+URZ+0x88], R3 ;  /* 0x00008803000075a7 */ /* 0x0022e400080011ff */
[----:B---3--:R-:W-:Y:S05]  /*a850*/  @!P0 NANOSLEEP.SYNCS 0x989680 ;  /* 0x009896800000895d */ /* 0x008fea0003900000 */
[----:B------:R-:W3:Y:S02]  /*a860*/  @!P0 SYNCS.PHASECHK.TRANS64 P0, [R0+URZ+0x88], R3 ;  /* 0x00008803000085a7 */ /* 0x000ee400080010ff */
[----:B---3--:R-:W-:Y:S05]  /*a870*/  @!P0 BRA `(.L_x_160) ;  /* 0xfffffffc00f08947 */ /* 0x008fea000383ffff */
[----:B------:R-:W-:Y:S05]  /*a880*/  BRA `(.L_x_161) ;  /* 0xffffffa0006c7947 */ /* 0x000fea000383ffff */
.L_x_83:
[----:B-1----:R-:W-:-:S07]  /*a890*/  MOV R0, UR7 ;  /* 0x0000000700007c02 */ /* 0x002fce0008000f00 */
.L_x_162:
[----:B-1----:R1:W3:Y:S02]  /*a8a0*/  SYNCS.PHASECHK.TRANS64.TRYWAIT P0, [R0+URZ+0x90], R3 ;  /* 0x00009003000075a7 */ /* 0x0022e400080011ff */
[----:B---3--:R-:W-:Y:S05]  /*a8b0*/  @!P0 NANOSLEEP.SYNCS 0x989680 ;  /* 0x009896800000895d */ /* 0x008fea0003900000 */
[----:B------:R-:W3:Y:S02]  /*a8c0*/  @!P0 SYNCS.PHASECHK.TRANS64 P0, [R0+URZ+0x90], R3 ;  /* 0x00009003000085a7 */ /* 0x000ee400080010ff */
[----:B---3--:R-:W-:Y:S05]  /*a8d0*/  @!P0 BRA `(.L_x_162) ;  /* 0xfffffffc00f08947 */ /* 0x008fea000383ffff */
[----:B------:R-:W-:Y:S05]  /*a8e0*/  BRA `(.L_x_163) ;  /* 0xffffffa0005c7947 */ /* 0x000fea000383ffff */
.L_x_85:
[----:B-1----:R1:W2:Y:S02]  /*a8f0*/  SYNCS.PHASECHK.TRANS64.TRYWAIT P0, [R0+URZ+0xb0], R3 ;  /* 0x0000b003000075a7 */ /* 0x0022a400080011ff */
[----:B--2---:R-:W-:Y:S05]  /*a900*/  @!P0 NANOSLEEP.SYNCS 0x989680 ;  /* 0x009896800000895d */ /* 0x004fea0003900000 */
[----:B------:R-:W2:Y:S02]  /*a910*/  @!P0 SYNCS.PHASECHK.TRANS64 P0, [R0+URZ+0xb0], R3 ;  /* 0x0000b003000085a7 */ /* 0x000ea400080010ff */
[----:B--2---:R-:W-:Y:S05]  /*a920*/  @!P0 BRA `(.L_x_85) ;  /* 0xfffffffc00f08947 */ /* 0x004fea000383ffff */
[----:B------:R-:W-:Y:S05]  /*a930*/  BRA `(.L_x_164) ;  /* 0xffffffa000f47947 */ /* 0x000fea000383ffff */
.L_x_99:
[----:B-1----:R1:W2:Y:S02]  /*a940*/  SYNCS.PHASECHK.TRANS64.TRYWAIT P0, [R3+URZ+0x60], R0 ;  /* 0x00006000030075a7 */ /* 0x0022a400080011ff */
[----:B--2---:R-:W-:Y:S05]  /*a950*/  @!P0 NANOSLEEP.SYNCS 0x989680 ;  /* 0x009896800000895d */ /* 0x004fea0003900000 */
[----:B------:R-:W2:Y:S02]  /*a960*/  @!P0 SYNCS.PHASECHK.TRANS64 P0, [R3+URZ+0x60], R0 ;  /* 0x00006000030085a7 */ /* 0x000ea400080010ff */
[----:B--2---:R-:W-:Y:S05]  /*a970*/  @!P0 BRA `(.L_x_99) ;  /* 0xfffffffc00f08947 */ /* 0x004fea000383ffff */
[----:B------:R-:W-:Y:S05]  /*a980*/  BRA `(.L_x_98) ;  /* 0xffffffb000547947 */ /* 0x000fea000383ffff */
.L_x_102:
[----:B------:R1:W1:Y:S02]  /*a990*/  SYNCS.PHASECHK.TRANS64.TRYWAIT P1, [R136+URZ+0xd0], R3 ;  /* 0x0000d003880075a7 */ /* 0x00026400080211ff */
[----:B-1----:R-:W-:Y:S05]  /*a9a0*/  @!P1 NANOSLEEP.SYNCS 0x989680 ;  /* 0x009896800000995d */ /* 0x002fea0003900000 */
[----:B------:R-:W1:Y:S02]  /*a9b0*/  @!P1 SYNCS.PHASECHK.TRANS64 P1, [R136+URZ+0xd0], R3 ;  /* 0x0000d003880095a7 */ /* 0x000e6400080210ff */
[----:B-1----:R-:W-:Y:S05]  /*a9c0*/  @!P1 BRA `(.L_x_102) ;  /* 0xfffffffc00f09947 */ /* 0x002fea000383ffff */
[----:B------:R-:W-:Y:S05]  /*a9d0*/  BRA `(.L_x_101) ;  /* 0xffffffb000a47947 */ /* 0x000fea000383ffff */
        .weak           $__internal_0_$__cuda_sm10x_tcgen05_guardrail_trap_col_being_dealloced_not_returned_by_alloc
        .type           $__internal_0_$__cuda_sm10x_tcgen05_guardrail_trap_col_being_dealloced_not_returned_by_alloc,@function
        .size           $__internal_0_$__cuda_sm10x_tcgen05_guardrail_trap_col_being_dealloced_not_returned_by_alloc,($__internal_1_$__cuda_sm10x_tcgen05_guardrail_trap_phase_invalid_during_alloc - $__internal_0_$__cuda_sm10x_tcgen05_guardrail_trap_col_being_dealloced_not_returned_by_alloc)
$__internal_0_$__cuda_sm10x_tcgen05_guardrail_trap_col_being_dealloced_not_returned_by_alloc:
[----:B------:R-:W-:Y:S05]  /*a9e0*/  BPT.TRAP 0x1 ;  /* 0x000000040000795c */ /* 0x000fea0000300000 */
[----:B------:R-:W-:-:S04]  /*a9f0*/  HFMA2 R3, -RZ, RZ, 0, 0 ;  /* 0x00000000ff037431 */ /* 0x000fc800000001ff */
[----:B------:R-:W-:Y:S05]  /*aa00*/  RET.REL.NODEC R2 `(_ZN7cutlass13device_kernelINS_4gemm6kernel13GemmUniversalIN4cute5tupleIJiiiiEEENS1_10collective13CollectiveMmaINS1_35MainloopSm100TmaUmmaWarpSpecializedILi6ELi2ELi4ENS5_IJNS4_1CILi1EEESB_SB_EEEEENS5_IJNSA_ILi128EEESE_NSA_ILi64EEEEEENS_6half_tENS5_IJlSB_lEEESH_SI_NS4_8TiledMMAINS4_8MMA_AtomIJNS4_20SM100_MMA_F16BF16_SSISH_SH_fLi128ELi128ELNS4_4UMMA5MajorE0ELSN_0ELNSM_7ScaleInE0ELSO_0EEEEEENS4_6LayoutISC_NS5_IJNSA_ILi0EEESS_SS_EEEEENS5_IJNS4_10UnderscoreESV_SV_EEEEENS4_13SM90_TMA_LOADENS4_14ComposedLayoutINS4_7SwizzleILi3ELi4ELi3EEENS4_18smem_ptr_flag_bitsILi16EEENSR_INS5_IJNSA_ILi8EEESF_EEENS5_IJSF_SB_EEEEEEEvNS4_8identityESY_S18_vS19_EENS_8epilogue10collective18CollectiveEpilogueINS1B_23Sm100TmaWarpSpecializedILi4ELi2ELi32ELb1ELb0EEEJSG_NS5_IJNSR_ISE_SB_EENSR_INSA_ILi32EEESB_EEEEESH_SI_SH_SI_NS1B_6fusion15FusionCallbacksIS1F_NS1K_13LinCombEltActINS1B_6thread4GELUESH_fSH_fLNS_15FloatRoundStyleE2EEESG_S1J_JEEENS4_5SM1004TMEM4LOAD26SM100_TMEM_LOAD_32dp32b32xESY_NSZ_INS10_ILi2ELi4ELi3EEES13_NSR_INS5_IJS14_S1H_EEENS5_IJS1H_SB_EEEEEEENS4_39AutoVectorizingCopyWithAssumedAlignmentILi128EEENS4_14SM90_TMA_STOREES20_S22_S22_EEEvvEEEEvNT_6ParamsE) ;  /* 0xffffff54027c7950 */ /* 0x000fea0003c3ffff */
        .weak           $__internal_1_$__cuda_sm10x_tcgen05_guardrail_trap_phase_invalid_during_alloc
        .type           $__internal_1_$__cuda_sm10x_tcgen05_guardrail_trap_phase_invalid_during_alloc,@function
        .size           $__internal_1_$__cuda_sm10x_tcgen05_guardrail_trap_phase_invalid_during_alloc,($__internal_2_$__cuda_sm10x_tcgen05_guardrail_trap_unallocated_columns_being_dealloced - $__internal_1_$__cuda_sm10x_tcgen05_guardrail_trap_phase_invalid_during_alloc)
$__internal_1_$__cuda_sm10x_tcgen05_guardrail_trap_phase_invalid_during_alloc:
[----:B------:R-:W-:Y:S05]  /*aa10*/  BPT.TRAP 0x1 ;  /* 0x000000040000795c */ /* 0x000fea0000300000 */
[----:B------:R-:W-:-:S04]  /*aa20*/  MOV R3, 0x0 ;  /* 0x0000000000037802 */ /* 0x000fc80000000f00 */
[----:B------:R-:W-:Y:S05]  /*aa30*/  RET.REL.NODEC R2 `(_ZN7cutlass13device_kernelINS_4gemm6kernel13GemmUniversalIN4cute5tupleIJiiiiEEENS1_10collective13CollectiveMmaINS1_35MainloopSm100TmaUmmaWarpSpecializedILi6ELi2ELi4ENS5_IJNS4_1CILi1EEESB_SB_EEEEENS5_IJNSA_ILi128EEESE_NSA_ILi64EEEEEENS_6half_tENS5_IJlSB_lEEESH_SI_NS4_8TiledMMAINS4_8MMA_AtomIJNS4_20SM100_MMA_F16BF16_SSISH_SH_fLi128ELi128ELNS4_4UMMA5MajorE0ELSN_0ELNSM_7ScaleInE0ELSO_0EEEEEENS4_6LayoutISC_NS5_IJNSA_ILi0EEESS_SS_EEEEENS5_IJNS4_10UnderscoreESV_SV_EEEEENS4_13SM90_TMA_LOADENS4_14ComposedLayoutINS4_7SwizzleILi3ELi4ELi3EEENS4_18smem_ptr_flag_bitsILi16EEENSR_INS5_IJNSA_ILi8EEESF_EEENS5_IJSF_SB_EEEEEEEvNS4_8identityESY_S18_vS19_EENS_8epilogue10collective18CollectiveEpilogueINS1B_23Sm100TmaWarpSpecializedILi4ELi2ELi32ELb1ELb0EEEJSG_NS5_IJNSR_ISE_SB_EENSR_INSA_ILi32EEESB_EEEEESH_SI_SH_SI_NS1B_6fusion15FusionCallbacksIS1F_NS1K_13LinCombEltActINS1B_6thread4GELUESH_fSH_fLNS_15FloatRoundStyleE2EEESG_S1J_JEEENS4_5SM1004TMEM4LOAD26SM100_TMEM_LOAD_32dp32b32xESY_NSZ_INS10_ILi2ELi4ELi3EEES13_NSR_INS5_IJS14_S1H_EEENS5_IJS1H_SB_EEEEEEENS4_39AutoVectorizingCopyWithAssumedAlignmentILi128EEENS4_14SM90_TMA_STOREES20_S22_S22_EEEvvEEEEvNT_6ParamsE) ;  /* 0xffffff5402707950 */ /* 0x000fea0003c3ffff */
        .weak           $__internal_2_$__cuda_sm10x_tcgen05_guardrail_trap_unallocated_columns_being_dealloced
        .type           $__internal_2_$__cuda_sm10x_tcgen05_guardrail_trap_unallocated_columns_being_dealloced,@function
        .size           $__internal_2_$__cuda_sm10x_tcgen05_guardrail_trap_unallocated_columns_being_dealloced,(.L_x_166 - $__internal_2_$__cuda_sm10x_tcgen05_guardrail_trap_unallocated_columns_being_dealloced)
$__internal_2_$__cuda_sm10x_tcgen05_guardrail_trap_unallocated_columns_being_dealloced:
[----:B------:R-:W-:Y:S05]  /*aa40*/  BPT.TRAP 0x1 ;  /* 0x000000040000795c */ /* 0x000fea0000300000 */
[----:B------:R-:W-:-:S04]  /*aa50*/  HFMA2 R3, -RZ, RZ, 0, 0 ;  /* 0x00000000ff037431 */ /* 0x000fc800000001ff */
[----:B------:R-:W-:Y:S05]  /*aa60*/  RET.REL.NODEC R2 `(_ZN7cutlass13device_kernelINS_4gemm6kernel13GemmUniversalIN4cute5tupleIJiiiiEEENS1_10collective13CollectiveMmaINS1_35MainloopSm100TmaUmmaWarpSpecializedILi6ELi2ELi4ENS5_IJNS4_1CILi1EEESB_SB_EEEEENS5_IJNSA_ILi128EEESE_NSA_ILi64EEEEEENS_6half_tENS5_IJlSB_lEEESH_SI_NS4_8TiledMMAINS4_8MMA_AtomIJNS4_20SM100_MMA_F16BF16_SSISH_SH_fLi128ELi128ELNS4_4UMMA5MajorE0ELSN_0ELNSM_7ScaleInE0ELSO_0EEEEEENS4_6LayoutISC_NS5_IJNSA_ILi0EEESS_SS_EEEEENS5_IJNS4_10UnderscoreESV_SV_EEEEENS4_13SM90_TMA_LOADENS4_14ComposedLayoutINS4_7SwizzleILi3ELi4ELi3EEENS4_18smem_ptr_flag_bitsILi16EEENSR_INS5_IJNSA_ILi8EEESF_EEENS5_IJSF_SB_EEEEEEEvNS4_8identityESY_S18_vS19_EENS_8epilogue10collective18CollectiveEpilogueINS1B_23Sm100TmaWarpSpecializedILi4ELi2ELi32ELb1ELb0EEEJSG_NS5_IJNSR_ISE_SB_EENSR_INSA_ILi32EEESB_EEEEESH_SI_SH_SI_NS1B_6fusion15FusionCallbacksIS1F_NS1K_13LinCombEltActINS1B_6thread4GELUESH_fSH_fLNS_15FloatRoundStyleE2EEESG_S1J_JEEENS4_5SM1004TMEM4LOAD26SM100_TMEM_LOAD_32dp32b32xESY_NSZ_INS10_ILi2ELi4ELi3EEES13_NSR_INS5_IJS14_S1H_EEENS5_IJS1H_SB_EEEEEEENS4_39AutoVectorizingCopyWithAssumedAlignmentILi128EEENS4_14SM90_TMA_STOREES20_S22_S22_EEEvvEEEEvNT_6ParamsE) ;  /* 0xffffff5402647950 */ /* 0x000fea0003c3ffff */
.L_x_165:
[----:B------:R-:W-:-:S00]  /*aa70*/  BRA `(.L_x_165) ;  /* 0xfffffffc00fc7947 */ /* 0x000fc0000383ffff */
[----:B------:R-:W-:-:S00]  /*aa80*/  NOP ;  /* 0x0000000000007918 */ /* 0x000fc00000000000 */
[----:B------:R-:W-:-:S00]  /*aa90*/  NOP ;  /* 0x0000000000007918 */ /* 0x000fc00000000000 */
[----:B------:R-:W-:-:S00]  /*aaa0*/  NOP ;  /* 0x0000000000007918 */ /* 0x000fc00000000000 */
[----:B------:R-:W-:-:S00]  /*aab0*/  NOP ;  /* 0x0000000000007918 */ /* 0x000fc00000000000 */
[----:B------:R-:W-:-:S00]  /*aac0*/  NOP ;  /* 0x0000000000007918 */ /* 0x000fc00000000000 */
[----:B------:R-:W-:-:S00]  /*aad0*/  NOP ;  /* 0x0000000000007918 */ /* 0x000fc00000000000 */
[----:B------:R-:W-:-:S00]  /*aae0*/  NOP ;  /* 0x0000000000007918 */ /* 0x000fc00000000000 */
[----:B------:R-:W-:-:S00]  /*aaf0*/  NOP ;  /* 0x0000000000007918 */ /* 0x000fc00000000000 */
.L_x_166:


//--------------------- .nv.global.init           --------------------------
	.section	.nv.global.init,"aw",@progbits
.nv.global.init:
	.type		$str$27,@object
	.size		$str$27,($str$28 - $str$27)
$str$27:
        /*0000*/ 	.byte	0x28, 0x61, 0x64, 0x64, 0x72, 0x65, 0x73, 0x73, 0x20, 0x26, 0x20, 0x6d, 0x61, 0x73, 0x6b, 0x29
        /*0010*/ 	.byte	0x20, 0x3d, 0x3d, 0x20, 0x30, 0x00
	.type		$str$28,@object
	.size		$str$28,($str$26 - $str$28)
$str$28:
        /*0016*/ 	.byte	0x2f, 0x74, 0x6d, 0x70, 0x2f, 0x63, 0x75, 0x74, 0x6c, 0x61, 0x73, 0x73, 0x5f, 0x73, 0x77, 0x65
        /*0026*/ 	.byte	0x65, 0x70, 0x5f, 0x73, 0x72, 0x63, 0x2f, 0x69, 0x6e, 0x63, 0x6c, 0x75, 0x64, 0x65, 0x2f, 0x63
        /*0036*/ 	.byte	0x75, 0x74, 0x65, 0x2f, 0x70, 0x6f, 0x69, 0x6e, 0x74, 0x65, 0x72, 0x5f, 0x66, 0x6c, 0x61, 0x67
        /*0046*/ 	.byte	0x67, 0x65, 0x64, 0x2e, 0x68, 0x70, 0x70, 0x00
	.type		$str$26,@object
	.size		$str$26,($str$25 - $str$26)
$str$26:
        /*004e*/ 	.byte	0x2f, 0x74, 0x6d, 0x70, 0x2f, 0x63, 0x75, 0x74, 0x6c, 0x61, 0x73, 0x73, 0x5f, 0x73, 0x77, 0x65
        /*005e*/ 	.byte	0x65, 0x70, 0x5f, 0x73, 0x72, 0x63, 0x2f, 0x69, 0x6e, 0x63, 0x6c, 0x75, 0x64, 0x65, 0x2f, 0x63
        /*006e*/ 	.byte	0x75, 0x74, 0x65, 0x2f, 0x61, 0x74, 0x6f, 0x6d, 0x2f, 0x63, 0x6f, 0x70, 0x79, 0x5f, 0x74, 0x72
        /*007e*/ 	.byte	0x61, 0x69, 0x74, 0x73, 0x5f, 0x73, 0x6d, 0x31, 0x30, 0x30, 0x2e, 0x68, 0x70, 0x70, 0x00
	.type		$str$25,@object
	.size		$str$25,(__unnamed_1 - $str$25)
$str$25:
        /*008d*/ 	.byte	0x28, 0x28, 0x75, 0x69, 0x6e, 0x74, 0x33, 0x32, 0x5f, 0x74, 0x28, 0x74, 0x68, 0x72, 0x65, 0x61
        /*009d*/ 	.byte	0x64, 0x49, 0x64, 0x78, 0x2e, 0x78, 0x29, 0x20, 0x2f, 0x20, 0x33, 0x32, 0x29, 0x20, 0x25, 0x20
        /*00ad*/ 	.byte	0x34, 0x29, 0x20, 0x3d, 0x3d, 0x20, 0x28, 0x28, 0x28, 0x74, 0x6d, 0x65, 0x6d, 0x5f, 0x61, 0x64
        /*00bd*/ 	.byte	0x64, 0x72, 0x20, 0x3e, 0x3e, 0x20, 0x31, 0x36, 0x29, 0x20, 0x2f, 0x20, 0x33, 0x32, 0x29, 0x20
        /*00cd*/ 	.byte	0x25, 0x20, 0x34, 0x29, 0x00
	.type		__unnamed_1,@object
	.size		__unnamed_1,(__unnamed_2 - __unnamed_1)
__unnamed_1:
        /*00d2*/ 	.byte	0x61, 0x75, 0x74, 0x6f, 0x20, 0x63, 0x75, 0x74, 0x65, 0x3a, 0x3a, 0x61, 0x73, 0x5f, 0x70, 0x6f
        /* <DEDUP_REMOVED lines=24> */
        /*0262*/ 	.byte	0x3e, 0x3e, 0x3e, 0x3e, 0x5d, 0x00
	.type		__unnamed_2,@object
	.size		__unnamed_2,(.L_2 - __unnamed_2)
__unnamed_2:
        /* <DEDUP_REMOVED lines=42> */
        /*0508*/ 	.byte	0x3e, 0x3e, 0x5d, 0x00
.L_2:


//--------------------- .nv.shared._ZN7cutlass13device_kernelINS_4gemm6kernel13GemmUniversalIN4cute5tupleIJiiiiEEENS1_10collective13CollectiveMmaINS1_35MainloopSm100TmaUmmaWarpSpecializedILi6ELi2ELi4ENS5_IJNS4_1CILi1EEESB_SB_EEEEENS5_IJNSA_ILi128EEESE_NSA_ILi64EEEEEENS_6half_tENS5_IJlSB_lEEESH_SI_NS4_8TiledMMAINS4_8MMA_AtomIJNS4_20SM100_MMA_F16BF16_SSISH_SH_fLi128ELi128ELNS4_4UMMA5MajorE0ELSN_0ELNSM_7ScaleInE0ELSO_0EEEEEENS4_6LayoutISC_NS5_IJNSA_ILi0EEESS_SS_EEEEENS5_IJNS4_10UnderscoreESV_SV_EEEEENS4_13SM90_TMA_LOADENS4_14ComposedLayoutINS4_7SwizzleILi3ELi4ELi3EEENS4_18smem_ptr_flag_bitsILi16EEENSR_INS5_IJNSA_ILi8EEESF_EEENS5_IJSF_SB_EEEEEEEvNS4_8identityESY_S18_vS19_EENS_8epilogue10collective18CollectiveEpilogueINS1B_23Sm100TmaWarpSpecializedILi4ELi2ELi32ELb1ELb0EEEJSG_NS5_IJNSR_ISE_SB_EENSR_INSA_ILi32EEESB_EEEEESH_SI_SH_SI_NS1B_6fusion15FusionCallbacksIS1F_NS1K_13LinCombEltActINS1B_6thread4GELUESH_fSH_fLNS_15FloatRoundStyleE2EEESG_S1J_JEEENS4_5SM1004TMEM4LOAD26SM100_TMEM_LOAD_32dp32b32xESY_NSZ_INS10_ILi2ELi4ELi3EEES13_NSR_INS5_IJS14_S1H_EEENS5_IJS1H_SB_EEEEEEENS4_39AutoVectorizingCopyWithAssumedAlignmentILi128EEENS4_14SM90_TMA_STOREES20_S22_S22_EEEvvEEEEvNT_6ParamsE --------------------------
	.section	.nv.shared._ZN7cutlass13device_kernelINS_4gemm6kernel13GemmUniversalIN4cute5tupleIJiiiiEEENS1_10collective13CollectiveMmaINS1_35MainloopSm100TmaUmmaWarpSpecializedILi6ELi2ELi4ENS5_IJNS4_1CILi1EEESB_SB_EEEEENS5_IJNSA_ILi128EEESE_NSA_ILi64EEEEEENS_6half_tENS5_IJlSB_lEEESH_SI_NS4_8TiledMMAINS4_8MMA_AtomIJNS4_20SM100_MMA_F16BF16_SSISH_SH_fLi128ELi128ELNS4_4UMMA5MajorE0ELSN_0ELNSM_7ScaleInE0ELSO_0EEEEEENS4_6LayoutISC_NS5_IJNSA_ILi0EEESS_SS_EEEEENS5_IJNS4_10UnderscoreESV_SV_EEEEENS4_13SM90_TMA_LOADENS4_14ComposedLayoutINS4_7SwizzleILi3ELi4ELi3EEENS4_18smem_ptr_flag_bitsILi16EEENSR_INS5_IJNSA_ILi8EEESF_EEENS5_IJSF_SB_EEEEEEEvNS4_8identityESY_S18_vS19_EENS_8epilogue10collective18CollectiveEpilogueINS1B_23Sm100TmaWarpSpecializedILi4ELi2ELi32ELb1ELb0EEEJSG_NS5_IJNSR_ISE_SB_EENSR_INSA_ILi32EEESB_EEEEESH_SI_SH_SI_NS1B_6fusion15FusionCallbacksIS1F_NS1K_13LinCombEltActINS1B_6thread4GELUESH_fSH_fLNS_15FloatRoundStyleE2EEESG_S1J_JEEENS4_5SM1004TMEM4LOAD26SM100_TMEM_LOAD_32dp32b32xESY_NSZ_INS10_ILi2ELi4ELi3EEES13_NSR_INS5_IJS14_S1H_EEENS5_IJS1H_SB_EEEEEEENS4_39AutoVectorizingCopyWithAssumedAlignmentILi128EEENS4_14SM90_TMA_STOREES20_S22_S22_EEEvvEEEEvNT_6ParamsE,"aw",@nobits
	.sectionflags	@""
	.align	16
	.zero		1024


//--------------------- .nv.shared.reserved.0     --------------------------
	.section	.nv.shared.reserved.0,"aw",@nobits
	.weak		__nv_reservedSMEM_offset_0_alias
	.size		__nv_reservedSMEM_offset_0_alias, 0, 64
	.other		__nv_reservedSMEM_offset_0_alias,@"STO_CUDA_RESERVED_SHARED STV_DEFAULT"
__nv_reservedSMEM_offset_0_alias:
	.zero		0
.nv.shared.reserved.0:
	.zero		64
	.weak		__nv_reservedSMEM_tcgen05_partition
	.type		__nv_reservedSMEM_tcgen05_partition,@object
	.size		__nv_reservedSMEM_tcgen05_partition,(.L_0 - __nv_reservedSMEM_tcgen05_partition)
__nv_reservedSMEM_tcgen05_partition:
	.zero		32
.L_0:


//--------------------- .nv.global                --------------------------
	.section	.nv.global,"aw",@nobits
.nv.global:
	.type		_ZN39_INTERNAL_de5b0aec_4_k_cu_a388ed39_38374cute1_E,@object
	.size		_ZN39_INTERNAL_de5b0aec_4_k_cu_a388ed39_38374cute1_E,(_ZN39_INTERNAL_de5b0aec_4_k_cu_a388ed39_38374cuda3std3__45__cpo6cbeginE - _ZN39_INTERNAL_de5b0aec_4_k_cu_a388ed39_38374cute1_E)
_ZN39_INTERNAL_de5b0aec_4_k_cu_a388ed39_38374cute1_E:
	.zero		1
	.type		_ZN39_INTERNAL_de5b0aec_4_k_cu_a388ed39_38374cuda3std3__45__cpo6cbeginE,@object
	.size		_ZN39_INTERNAL_de5b0aec_4_k_cu_a388ed39_38374cuda3std3__45__cpo6cbeginE,(_ZN39_INTERNAL_de5b0aec_4_k_cu_a388ed39_38374cuda3std3__48in_placeE - _ZN39_INTERNAL_de5b0aec_4_k_cu_a388ed39_38374cuda3std3__45__cpo6cbeginE)
_ZN39_INTERNAL_de5b0aec_4_k_cu_a388ed39_38374cuda3std3__45__cpo6cbeginE:
	.zero		1
	.type		_ZN39_INTERNAL_de5b0aec_4_k_cu_a388ed39_38374cuda3std3__48in_placeE,@object
	.size		_ZN39_INTERNAL_de5b0aec_4_k_cu_a388ed39_38374cuda3std3__48in_placeE,(_ZN39_INTERNAL_de5b0aec_4_k_cu_a388ed39_38374cuda3std6ranges3__45__cpo9iter_moveE - _ZN39_INTERNAL_de5b0aec_4_k_cu_a388ed39_38374cuda3std3__48in_placeE)
_ZN39_INTERNAL_de5b0aec_4_k_cu_a388ed39_38374cuda3std3__48in_placeE:
	.zero		1
	.type		_ZN39_INTERNAL_de5b0aec_4_k_cu_a388ed39_38374cuda3std6ranges3__45__cpo9iter_moveE,@object
	.size		_ZN39_INTERNAL_de5b0aec_4_k_cu_a388ed39_38374cuda3std6ranges3__45__cpo9iter_moveE,(_ZN39_INTERNAL_de5b0aec_4_k_cu_a388ed39_38374cuda3std3__45__cpo5beginE - _ZN39_INTERNAL_de5b0aec_4_k_cu_a388ed39_38374cuda3std6ranges3__45__cpo9iter_moveE)
_ZN39_INTERNAL_de5b0aec_4_k_cu_a388ed39_38374cuda3std6ranges3__45__cpo9iter_moveE:
	.zero		1
	.type		_ZN39_INTERNAL_de5b0aec_4_k_cu_a388ed39_38374cuda3std3__45__cpo5beginE,@object
	.size		_ZN39_INTERNAL_de5b0aec_4_k_cu_a388ed39_38374cuda3std3__45__cpo5beginE,(_ZN39_INTERNAL_de5b0aec_4_k_cu_a388ed39_38374cuda3std3__441_GLOBAL__N__de5b0aec_4_k_cu_a388ed39_38376ignoreE - _ZN39_INTERNAL_de5b0aec_4_k_cu_a388ed39_38374cuda3std3__45__cpo5beginE)
_ZN39_INTERNAL_de5b0aec_4_k_cu_a388ed39_38374cuda3std3__45__cpo5beginE:
	.zero		1
	.type		_ZN39_INTERNAL_de5b0aec_4_k_cu_a388ed39_38374cuda3std3__441_GLOBAL__N__de5b0aec_4_k_cu_a388ed39_38376ignoreE,@object
	.size		_ZN39_INTERNAL_de5b0aec_4_k_cu_a388ed39_38374cuda3std3__441_GLOBAL__N__de5b0aec_4_k_cu_a388ed39_38376ignoreE,(_ZN39_INTERNAL_de5b0aec_4_k_cu_a388ed39_38374cute7productE - _ZN39_INTERNAL_de5b0aec_4_k_cu_a388ed39_38374cuda3std3__441_GLOBAL__N__de5b0aec_4_k_cu_a388ed39_38376ignoreE)
_ZN39_INTERNAL_de5b0aec_4_k_cu_a388ed39_38374cuda3std3__441_GLOBAL__N__de5b0aec_4_k_cu_a388ed39_38376ignoreE:
	.zero		1
	.type		_ZN39_INTERNAL_de5b0aec_4_k_cu_a388ed39_38374cute7productE,@object
	.size		_ZN39_INTERNAL_de5b0aec_4_k_cu_a388ed39_38374cute7productE,(_ZN39_INTERNAL_de5b0aec_4_k_cu_a388ed39_38374cuda3std3__45__cpo3endE - _ZN39_INTERNAL_de5b0aec_4_k_cu_a388ed39_38374cute7productE)
_ZN39_INTERNAL_de5b0aec_4_k_cu_a388ed39_38374cute7productE:
	.zero		1
	.type		_ZN39_INTERNAL_de5b0aec_4_k_cu_a388ed39_38374cuda3std3__45__cpo3endE,@object
	.size		_ZN39_INTERNAL_de5b0aec_4_k_cu_a388ed39_38374cuda3std3__45__cpo3endE,(_ZN39_INTERNAL_de5b0aec_4_k_cu_a388ed39_38374cuda3std3__419piecewise_constructE - _ZN39_INTERNAL_de5b0aec_4_k_cu_a388ed39_38374cuda3std3__45__cpo3endE)
_ZN39_INTERNAL_de5b0aec_4_k_cu_a388ed39_38374cuda3std3__45__cpo3endE:
	.zero		1
	.type		_ZN39_INTERNAL_de5b0aec_4_k_cu_a388ed39_38374cuda3std3__419piecewise_constructE,@object
	.size		_ZN39_INTERNAL_de5b0aec_4_k_cu_a388ed39_38374cuda3std3__419piecewise_constructE,(_ZN39_INTERNAL_de5b0aec_4_k_cu_a388ed39_38374cuda3std3__45__cpo4cendE - _ZN39_INTERNAL_de5b0aec_4_k_cu_a388ed39_38374cuda3std3__419piecewise_constructE)
_ZN39_INTERNAL_de5b0aec_4_k_cu_a388ed39_38374cuda3std3__419piecewise_constructE:
	.zero		1
	.type		_ZN39_INTERNAL_de5b0aec_4_k_cu_a388ed39_38374cuda3std3__45__cpo4cendE,@object
	.size		_ZN39_INTERNAL_de5b0aec_4_k_cu_a388ed39_38374cuda3std3__45__cpo4cendE,(_ZN39_INTERNAL_de5b0aec_4_k_cu_a388ed39_38374cuda3std6ranges3__45__cpo4swapE - _ZN39_INTERNAL_de5b0aec_4_k_cu_a388ed39_38374cuda3std3__45__cpo4cendE)
_ZN39_INTERNAL_de5b0aec_4_k_cu_a388ed39_38374cuda3std3__45__cpo4cendE:
	.zero		1
	.type		_ZN39_INTERNAL_de5b0aec_4_k_cu_a388ed39_38374cuda3std6ranges3__45__cpo4swapE,@object
	.size		_ZN39_INTERNAL_de5b0aec_4_k_cu_a388ed39_38374cuda3std6ranges3__45__cpo4swapE,(.L_10 - _ZN39_INTERNAL_de5b0aec_4_k_cu_a388ed39_38374cuda3std6ranges3__45__cpo4swapE)
_ZN39_INTERNAL_de5b0aec_4_k_cu_a388ed39_38374cuda3std6ranges3__45__cpo4swapE:
	.zero		1
.L_10:


//--------------------- .nv.constant0._ZN7cutlass13device_kernelINS_4gemm6kernel13GemmUniversalIN4cute5tupleIJiiiiEEENS1_10collective13CollectiveMmaINS1_35MainloopSm100TmaUmmaWarpSpecializedILi6ELi2ELi4ENS5_IJNS4_1CILi1EEESB_SB_EEEEENS5_IJNSA_ILi128EEESE_NSA_ILi64EEEEEENS_6half_tENS5_IJlSB_lEEESH_SI_NS4_8TiledMMAINS4_8MMA_AtomIJNS4_20SM100_MMA_F16BF16_SSISH_SH_fLi128ELi128ELNS4_4UMMA5MajorE0ELSN_0ELNSM_7ScaleInE0ELSO_0EEEEEENS4_6LayoutISC_NS5_IJNSA_ILi0EEESS_SS_EEEEENS5_IJNS4_10UnderscoreESV_SV_EEEEENS4_13SM90_TMA_LOADENS4_14ComposedLayoutINS4_7SwizzleILi3ELi4ELi3EEENS4_18smem_ptr_flag_bitsILi16EEENSR_INS5_IJNSA_ILi8EEESF_EEENS5_IJSF_SB_EEEEEEEvNS4_8identityESY_S18_vS19_EENS_8epilogue10collective18CollectiveEpilogueINS1B_23Sm100TmaWarpSpecializedILi4ELi2ELi32ELb1ELb0EEEJSG_NS5_IJNSR_ISE_SB_EENSR_INSA_ILi32EEESB_EEEEESH_SI_SH_SI_NS1B_6fusion15FusionCallbacksIS1F_NS1K_13LinCombEltActINS1B_6thread4GELUESH_fSH_fLNS_15FloatRoundStyleE2EEESG_S1J_JEEENS4_5SM1004TMEM4LOAD26SM100_TMEM_LOAD_32dp32b32xESY_NSZ_INS10_ILi2ELi4ELi3EEES13_NSR_INS5_IJS14_S1H_EEENS5_IJS1H_SB_EEEEEEENS4_39AutoVectorizingCopyWithAssumedAlignmentILi128EEENS4_14SM90_TMA_STOREES20_S22_S22_EEEvvEEEEvNT_6ParamsE --------------------------
	.section	.nv.constant0._ZN7cutlass13device_kernelINS_4gemm6kernel13GemmUniversalIN4cute5tupleIJiiiiEEENS1_10collective13CollectiveMmaINS1_35MainloopSm100TmaUmmaWarpSpecializedILi6ELi2ELi4ENS5_IJNS4_1CILi1EEESB_SB_EEEEENS5_IJNSA_ILi128EEESE_NSA_ILi64EEEEEENS_6half_tENS5_IJlSB_lEEESH_SI_NS4_8TiledMMAINS4_8MMA_AtomIJNS4_20SM100_MMA_F16BF16_SSISH_SH_fLi128ELi128ELNS4_4UMMA5MajorE0ELSN_0ELNSM_7ScaleInE0ELSO_0EEEEEENS4_6LayoutISC_NS5_IJNSA_ILi0EEESS_SS_EEEEENS5_IJNS4_10UnderscoreESV_SV_EEEEENS4_13SM90_TMA_LOADENS4_14ComposedLayoutINS4_7SwizzleILi3ELi4ELi3EEENS4_18smem_ptr_flag_bitsILi16EEENSR_INS5_IJNSA_ILi8EEESF_EEENS5_IJSF_SB_EEEEEEEvNS4_8identityESY_S18_vS19_EENS_8epilogue10collective18CollectiveEpilogueINS1B_23Sm100TmaWarpSpecializedILi4ELi2ELi32ELb1ELb0EEEJSG_NS5_IJNSR_ISE_SB_EENSR_INSA_ILi32EEESB_EEEEESH_SI_SH_SI_NS1B_6fusion15FusionCallbacksIS1F_NS1K_13LinCombEltActINS1B_6thread4GELUESH_fSH_fLNS_15FloatRoundStyleE2EEESG_S1J_JEEENS4_5SM1004TMEM4LOAD26SM100_TMEM_LOAD_32dp32b32xESY_NSZ_INS10_ILi2ELi4ELi3EEES13_NSR_INS5_IJS14_S1H_EEENS5_IJS1H_SB_EEEEEEENS4_39AutoVectorizingCopyWithAssumedAlignmentILi128EEENS4_14SM90_TMA_STOREES20_S22_S22_EEEvvEEEEvNT_6ParamsE,"a",@progbits
	.sectionflags	@""
	.align	4
.nv.constant0._ZN7cutlass13device_kernelINS_4gemm6kernel13GemmUniversalIN4cute5tupleIJiiiiEEENS1_10collective13CollectiveMmaINS1_35MainloopSm100TmaUmmaWarpSpecializedILi6ELi2ELi4ENS5_IJNS4_1CILi1EEESB_SB_EEEEENS5_IJNSA_ILi128EEESE_NSA_ILi64EEEEEENS_6half_tENS5_IJlSB_lEEESH_SI_NS4_8TiledMMAINS4_8MMA_AtomIJNS4_20SM100_MMA_F16BF16_SSISH_SH_fLi128ELi128ELNS4_4UMMA5MajorE0ELSN_0ELNSM_7ScaleInE0ELSO_0EEEEEENS4_6LayoutISC_NS5_IJNSA_ILi0EEESS_SS_EEEEENS5_IJNS4_10UnderscoreESV_SV_EEEEENS4_13SM90_TMA_LOADENS4_14ComposedLayoutINS4_7SwizzleILi3ELi4ELi3EEENS4_18smem_ptr_flag_bitsILi16EEENSR_INS5_IJNSA_ILi8EEESF_EEENS5_IJSF_SB_EEEEEEEvNS4_8identityESY_S18_vS19_EENS_8epilogue10collective18CollectiveEpilogueINS1B_23Sm100TmaWarpSpecializedILi4ELi2ELi32ELb1ELb0EEEJSG_NS5_IJNSR_ISE_SB_EENSR_INSA_ILi32EEESB_EEEEESH_SI_SH_SI_NS1B_6fusion15FusionCallbacksIS1F_NS1K_13LinCombEltActINS1B_6thread4GELUESH_fSH_fLNS_15FloatRoundStyleE2EEESG_S1J_JEEENS4_5SM1004TMEM4LOAD26SM100_TMEM_LOAD_32dp32b32xESY_NSZ_INS10_ILi2ELi4ELi3EEES13_NSR_INS5_IJS14_S1H_EEENS5_IJS1H_SB_EEEEEEENS4_39AutoVectorizingCopyWithAssumedAlignmentILi128EEENS4_14SM90_TMA_STOREES20_S22_S22_EEEvvEEEEvNT_6ParamsE:
	.zero		2944


//--------------------- SYMBOLS --------------------------

	.type		.nv.reservedSmem.offset0,@object
	.size		.nv.reservedSmem.offset0,0x4
	.type		.nv.reservedSmem.cap,@object
	.size		.nv.reservedSmem.cap,0x4
	.type		__assertfail,@function
